def attn_fwd(
    Q,
    K,
    V,
    Out,
    Lse,
    sm_scale,
    stride_qz,
    stride_qh,
    stride_qm,
    stride_qk,
    stride_kz,
    stride_kh,
    stride_kn,
    stride_kk,
    stride_vz,
    stride_vh,
    stride_vn,
    stride_vk,
    stride_oz,
    stride_oh,
    stride_om,
    stride_ok,
    seqlen_q,
    seqlen_k,
    BLOCK_M: tl.constexpr,
    BLOCK_N: tl.constexpr,
    HEAD_DIM: tl.constexpr,
    CAUSAL: tl.constexpr,
):
    start_m = tl.program_id(0)
    off_hz = tl.program_id(1)
    q_off = off_hz * stride_qh
    k_off = off_hz * stride_kh
    v_off = off_hz * stride_vh
    offs_m = start_m * BLOCK_M + tl.arange(0, BLOCK_M)
    offs_d = tl.arange(0, HEAD_DIM)
    offs_n = tl.arange(0, BLOCK_N)
    q_ptrs = Q + q_off + offs_m[:, None] * stride_qm + offs_d[None, :] * stride_qk
    k_ptrs = K + k_off + offs_d[:, None] * stride_kk + offs_n[None, :] * stride_kn
    v_ptrs = V + v_off + offs_n[:, None] * stride_vn + offs_d[None, :] * stride_vk
    m_i = tl.full([BLOCK_M], float("-inf"), dtype=tl.float32)
    l_i = tl.zeros([BLOCK_M], dtype=tl.float32) + 1.0
    acc = tl.zeros([BLOCK_M, HEAD_DIM], dtype=tl.float32)
    q = tl.load(q_ptrs)
    acc, l_i, m_i = _attn_fwd_inner(
        acc,
        l_i,
        m_i,
        q,
        k_ptrs,
        v_ptrs,
        sm_scale,
        stride_kn,
        stride_vn,
        start_m,
        seqlen_k,
        BLOCK_M,
        BLOCK_N,
        HEAD_DIM,
        CAUSAL,
    )
    acc = acc / l_i[:, None]
    lse = m_i + tl.math.log2(l_i) / 1.4426950408889634
    o_ptrs = (
        Out
        + off_hz * stride_oh
        + offs_m[:, None] * stride_om
        + offs_d[None, :] * stride_ok
    )
    tl.store(o_ptrs, acc.to(Out.dtype.element_ty))
    tl.store(Lse + off_hz * seqlen_q + offs_m, lse)

# config = {"BLOCK_M": 64, "BLOCK_N": 64, "HEAD_DIM": 32, "arch": "sm_90", "causal": true, "dtype": "fp16", "num_stages": 2, "num_warps": 8}
# arch = sm_90


// ===== COMPILED SASS (sm_90a) =====

	.target	sm_90a

	.elftype	@"ET_EXEC"


//--------------------- .note.nv.tkinfo           --------------------------
	.section	.note.nv.tkinfo,"",@"SHT_NOTE"
	.sectionflags	@"SHF_NOTE_NV_TKINFO"
	.tkinfo
        /*0018*/ 	.word	0x00000002
        /*0030*/ 	.string	""
        /*0030*/ 	.string	"ptxas"
        /*0030*/ 	.string	"Cuda compilation tools, release 13.0, V13.0.88"
        /*0030*/ 	.string	"Build cuda_13.0.r13.0/compiler.36424714_0"
        /*0030*/ 	.string	"-v  -suppress-debug-info  -lineinfo  -arch sm_90a "



//--------------------- .note.nv.cuinfo           --------------------------
	.section	.note.nv.cuinfo,"",@"SHT_NOTE"
	.sectionflags	@"SHF_NOTE_NV_CUINFO"
        /*0018*/ 	.short	0x0002
        /*001a*/ 	.short	0x005a
        /*001c*/ 	.short	0x0082
	.zero		2


//--------------------- .nv.info                  --------------------------
	.section	.nv.info,"",@"SHT_CUDA_INFO"
	.align	4


	//----- nvinfo : EIATTR_REGCOUNT
	.align		4
        /*0000*/ 	.byte	0x04, 0x2f
        /*0002*/ 	.short	(.L_2 - .L_1)
	.align		4
.L_1:
        /*0004*/ 	.word	index@(attn_fwd)
        /*0008*/ 	.word	0x00000080


	//----- nvinfo : EIATTR_FRAME_SIZE
	.align		4
.L_2:
        /*000c*/ 	.byte	0x04, 0x11
        /*000e*/ 	.short	(.L_4 - .L_3)
	.align		4
.L_3:
        /*0010*/ 	.word	index@(attn_fwd)
        /*0014*/ 	.word	0x00000000


	//----- nvinfo : EIATTR_MIN_STACK_SIZE
	.align		4
.L_4:
        /*0018*/ 	.byte	0x04, 0x12
        /*001a*/ 	.short	(.L_6 - .L_5)
	.align		4
.L_5:
        /*001c*/ 	.word	index@(attn_fwd)
        /*0020*/ 	.word	0x00000000
.L_6:


//--------------------- .nv.compat                --------------------------
	.section	.nv.compat,"",@"SHT_CUDA_COMPAT_INFO"
	.align	4
        /*0000*/ 	.byte	0x02, 0x09, 0x01, 0x00, 0x02, 0x02, 0x04, 0x00, 0x02, 0x05, 0x05, 0x00, 0x03, 0x07, 0x01, 0x01
        /*0010*/ 	.byte	0x02, 0x03, 0x00, 0x00, 0x02, 0x06, 0x01, 0x00, 0x04, 0x0b, 0x08, 0x00, 0x00, 0x00, 0x00, 0x00
        /*0020*/ 	.byte	0x00, 0x00, 0x00, 0x00


//--------------------- .nv.info.attn_fwd         --------------------------
	.section	.nv.info.attn_fwd,"",@"SHT_CUDA_INFO"
	.sectionflags	@""
	.align	4


	//----- nvinfo : EIATTR_CUDA_API_VERSION
	.align		4
        /*0000*/ 	.byte	0x04, 0x37
        /*0002*/ 	.short	(.L_8 - .L_7)
.L_7:
        /*0004*/ 	.word	0x00000082


	//----- nvinfo : EIATTR_KPARAM_INFO
	.align		4
.L_8:
        /*0008*/ 	.byte	0x04, 0x17
        /*000a*/ 	.short	(.L_10 - .L_9)
.L_9:
        /*000c*/ 	.word	0x00000000
        /*0010*/ 	.short	0x0019
        /*0012*/ 	.short	0x0080
        /*0014*/ 	.byte	0x00, 0xf4, 0x21, 0x00


	//----- nvinfo : EIATTR_KPARAM_INFO
	.align		4
.L_10:
        /*0018*/ 	.byte	0x04, 0x17
        /*001a*/ 	.short	(.L_12 - .L_11)
.L_11:
        /*001c*/ 	.word	0x00000000
        /*0020*/ 	.short	0x0018
        /*0022*/ 	.short	0x0078
        /*0024*/ 	.byte	0x00, 0xf4, 0x21, 0x00


	//----- nvinfo : EIATTR_KPARAM_INFO
	.align		4
.L_12:
        /*0028*/ 	.byte	0x04, 0x17
        /*002a*/ 	.short	(.L_14 - .L_13)
.L_13:
        /*002c*/ 	.word	0x00000000
        /*0030*/ 	.short	0x0017
        /*0032*/ 	.short	0x0070
        /*0034*/ 	.byte	0x00, 0xf0, 0x11, 0x00


	//----- nvinfo : EIATTR_KPARAM_INFO
	.align		4
.L_14:
        /*0038*/ 	.byte	0x04, 0x17
        /*003a*/ 	.short	(.L_16 - .L_15)
.L_15:
        /*003c*/ 	.word	0x00000000
        /*0040*/ 	.short	0x0016
        /*0042*/ 	.short	0x006c
        /*0044*/ 	.byte	0x00, 0xf0, 0x11, 0x00


	//----- nvinfo : EIATTR_KPARAM_INFO
	.align		4
.L_16:
        /*0048*/ 	.byte	0x04, 0x17
        /*004a*/ 	.short	(.L_18 - .L_17)
.L_17:
        /*004c*/ 	.word	0x00000000
        /*0050*/ 	.short	0x0015
        /*0052*/ 	.short	0x0068
        /*0054*/ 	.byte	0x00, 0xf0, 0x11, 0x00


	//----- nvinfo : EIATTR_KPARAM_INFO
	.align		4
.L_18:
        /*0058*/ 	.byte	0x04, 0x17
        /*005a*/ 	.short	(.L_20 - .L_19)
.L_19:
        /*005c*/ 	.word	0x00000000
        /*0060*/ 	.short	0x0014
        /*0062*/ 	.short	0x0064
        /*0064*/ 	.byte	0x00, 0xf0, 0x11, 0x00


	//----- nvinfo : EIATTR_KPARAM_INFO
	.align		4
.L_20:
        /*0068*/ 	.byte	0x04, 0x17
        /*006a*/ 	.short	(.L_22 - .L_21)
.L_21:
        /*006c*/ 	.word	0x00000000
        /*0070*/ 	.short	0x0013
        /*0072*/ 	.short	0x0060
        /*0074*/ 	.byte	0x00, 0xf0, 0x11, 0x00


	//----- nvinfo : EIATTR_KPARAM_INFO
	.align		4
.L_22:
        /*0078*/ 	.byte	0x04, 0x17
        /*007a*/ 	.short	(.L_24 - .L_23)
.L_23:
        /*007c*/ 	.word	0x00000000
        /*0080*/ 	.short	0x0012
        /*0082*/ 	.short	0x005c
        /*0084*/ 	.byte	0x00, 0xf0, 0x11, 0x00


	//----- nvinfo : EIATTR_KPARAM_INFO
	.align		4
.L_24:
        /*0088*/ 	.byte	0x04, 0x17
        /*008a*/ 	.short	(.L_26 - .L_25)
.L_25:
        /*008c*/ 	.word	0x00000000
        /*0090*/ 	.short	0x0011
        /*0092*/ 	.short	0x0058
        /*0094*/ 	.byte	0x00, 0xf0, 0x11, 0x00


	//----- nvinfo : EIATTR_KPARAM_INFO
	.align		4
.L_26:
        /*0098*/ 	.byte	0x04, 0x17
        /*009a*/ 	.short	(.L_28 - .L_27)
.L_27:
        /*009c*/ 	.word	0x00000000
        /*00a0*/ 	.short	0x0010
        /*00a2*/ 	.short	0x0054
        /*00a4*/ 	.byte	0x00, 0xf0, 0x11, 0x00


	//----- nvinfo : EIATTR_KPARAM_INFO
	.align		4
.L_28:
        /*00a8*/ 	.byte	0x04, 0x17
        /*00aa*/ 	.short	(.L_30 - .L_29)
.L_29:
        /*00ac*/ 	.word	0x00000000
        /*00b0*/ 	.short	0x000f
        /*00b2*/ 	.short	0x0050
        /*00b4*/ 	.byte	0x00, 0xf0, 0x11, 0x00


	//----- nvinfo : EIATTR_KPARAM_INFO
	.align		4
.L_30:
        /*00b8*/ 	.byte	0x04, 0x17
        /*00ba*/ 	.short	(.L_32 - .L_31)
.L_31:
        /*00bc*/ 	.word	0x00000000
        /*00c0*/ 	.short	0x000e
        /*00c2*/ 	.short	0x004c
        /*00c4*/ 	.byte	0x00, 0xf0, 0x11, 0x00


	//----- nvinfo : EIATTR_KPARAM_INFO
	.align		4
.L_32:
        /*00c8*/ 	.byte	0x04, 0x17
        /*00ca*/ 	.short	(.L_34 - .L_33)
.L_33:
        /*00cc*/ 	.word	0x00000000
        /*00d0*/ 	.short	0x000d
        /*00d2*/ 	.short	0x0048
        /*00d4*/ 	.byte	0x00, 0xf0, 0x11, 0x00


	//----- nvinfo : EIATTR_KPARAM_INFO
	.align		4
.L_34:
        /*00d8*/ 	.byte	0x04, 0x17
        /*00da*/ 	.short	(.L_36 - .L_35)
.L_35:
        /*00dc*/ 	.word	0x00000000
        /*00e0*/ 	.short	0x000c
        /*00e2*/ 	.short	0x0044
        /*00e4*/ 	.byte	0x00, 0xf0, 0x11, 0x00


	//----- nvinfo : EIATTR_KPARAM_INFO
	.align		4
.L_36:
        /*00e8*/ 	.byte	0x04, 0x17
        /*00ea*/ 	.short	(.L_38 - .L_37)
.L_37:
        /*00ec*/ 	.word	0x00000000
        /*00f0*/ 	.short	0x000b
        /*00f2*/ 	.short	0x0040
        /*00f4*/ 	.byte	0x00, 0xf0, 0x11, 0x00


	//----- nvinfo : EIATTR_KPARAM_INFO
	.align		4
.L_38:
        /*00f8*/ 	.byte	0x04, 0x17
        /*00fa*/ 	.short	(.L_40 - .L_39)
.L_39:
        /*00fc*/ 	.word	0x00000000
        /*0100*/ 	.short	0x000a
        /*0102*/ 	.short	0x003c
        /*0104*/ 	.byte	0x00, 0xf0, 0x11, 0x00


	//----- nvinfo : EIATTR_KPARAM_INFO
	.align		4
.L_40:
        /*0108*/ 	.byte	0x04, 0x17
        /*010a*/ 	.short	(.L_42 - .L_41)
.L_41:
        /*010c*/ 	.word	0x00000000
        /*0110*/ 	.short	0x0009
        /*0112*/ 	.short	0x0038
        /*0114*/ 	.byte	0x00, 0xf0, 0x11, 0x00


	//----- nvinfo : EIATTR_KPARAM_INFO
	.align		4
.L_42:
        /*0118*/ 	.byte	0x04, 0x17
        /*011a*/ 	.short	(.L_44 - .L_43)
.L_43:
        /*011c*/ 	.word	0x00000000
        /*0120*/ 	.short	0x0008
        /*0122*/ 	.short	0x0034
        /*0124*/ 	.byte	0x00, 0xf0, 0x11, 0x00


	//----- nvinfo : EIATTR_KPARAM_INFO
	.align		4
.L_44:
        /*0128*/ 	.byte	0x04, 0x17
        /*012a*/ 	.short	(.L_46 - .L_45)
.L_45:
        /*012c*/ 	.word	0x00000000
        /*0130*/ 	.short	0x0007
        /*0132*/ 	.short	0x0030
        /*0134*/ 	.byte	0x00, 0xf0, 0x11, 0x00


	//----- nvinfo : EIATTR_KPARAM_INFO
	.align		4
.L_46:
        /*0138*/ 	.byte	0x04, 0x17
        /*013a*/ 	.short	(.L_48 - .L_47)
.L_47:
        /*013c*/ 	.word	0x00000000
        /*0140*/ 	.short	0x0006
        /*0142*/ 	.short	0x002c
        /*0144*/ 	.byte	0x00, 0xf0, 0x11, 0x00


	//----- nvinfo : EIATTR_KPARAM_INFO
	.align		4
.L_48:
        /*0148*/ 	.byte	0x04, 0x17
        /*014a*/ 	.short	(.L_50 - .L_49)
.L_49:
        /*014c*/ 	.word	0x00000000
        /*0150*/ 	.short	0x0005
        /*0152*/ 	.short	0x0028
        /*0154*/ 	.byte	0x00, 0xf0, 0x11, 0x00


	//----- nvinfo : EIATTR_KPARAM_INFO
	.align		4
.L_50:
        /*0158*/ 	.byte	0x04, 0x17
        /*015a*/ 	.short	(.L_52 - .L_51)
.L_51:
        /*015c*/ 	.word	0x00000000
        /*0160*/ 	.short	0x0004
        /*0162*/ 	.short	0x0020
        /*0164*/ 	.byte	0x00, 0xf4, 0x21, 0x00


	//----- nvinfo : EIATTR_KPARAM_INFO
	.align		4
.L_52:
        /*0168*/ 	.byte	0x04, 0x17
        /*016a*/ 	.short	(.L_54 - .L_53)
.L_53:
        /*016c*/ 	.word	0x00000000
        /*0170*/ 	.short	0x0003
        /*0172*/ 	.short	0x0018
        /*0174*/ 	.byte	0x00, 0xf4, 0x21, 0x00


	//----- nvinfo : EIATTR_KPARAM_INFO
	.align		4
.L_54:
        /*0178*/ 	.byte	0x04, 0x17
        /*017a*/ 	.short	(.L_56 - .L_55)
.L_55:
        /*017c*/ 	.word	0x00000000
        /*0180*/ 	.short	0x0002
        /*0182*/ 	.short	0x0010
        /*0184*/ 	.byte	0x00, 0xf4, 0x21, 0x00


	//----- nvinfo : EIATTR_KPARAM_INFO
	.align		4
.L_56:
        /*0188*/ 	.byte	0x04, 0x17
        /*018a*/ 	.short	(.L_58 - .L_57)
.L_57:
        /*018c*/ 	.word	0x00000000
        /*0190*/ 	.short	0x0001
        /*0192*/ 	.short	0x0008
        /*0194*/ 	.byte	0x00, 0xf4, 0x21, 0x00


	//----- nvinfo : EIATTR_KPARAM_INFO
	.align		4
.L_58:
        /*0198*/ 	.byte	0x04, 0x17
        /*019a*/ 	.short	(.L_60 - .L_59)
.L_59:
        /*019c*/ 	.word	0x00000000
        /*01a0*/ 	.short	0x0000
        /*01a2*/ 	.short	0x0000
        /*01a4*/ 	.byte	0x00, 0xf4, 0x21, 0x00


	//----- nvinfo : EIATTR_SPARSE_MMA_MASK
	.align		4
.L_60:
        /*01a8*/ 	.byte	0x03, 0x50
        /*01aa*/ 	.short	0x0000


	//----- nvinfo : EIATTR_MAXREG_COUNT
	.align		4
        /*01ac*/ 	.byte	0x03, 0x1b
        /*01ae*/ 	.short	0x00ff


	//----- nvinfo : EIATTR_NUM_BARRIERS
	.align		4
        /*01b0*/ 	.byte	0x02, 0x4c
        /*01b2*/ 	.byte	0x01
	.zero		1


	//----- nvinfo : EIATTR_MERCURY_ISA_VERSION
	.align		4
        /*01b4*/ 	.byte	0x03, 0x5f
        /*01b6*/ 	.short	0x0101


	//----- nvinfo : EIATTR_COOP_GROUP_MASK_REGIDS
	.align		4
        /*01b8*/ 	.byte	0x04, 0x29
        /*01ba*/ 	.short	(.L_62 - .L_61)


	//   ....[0]....
.L_61:
        /*01bc*/ 	.word	0xffffffff


	//   ....[1]....
        /*01c0*/ 	.word	0xffffffff


	//   ....[2]....
        /*01c4*/ 	.word	0xffffffff


	//   ....[3]....
        /*01c8*/ 	.word	0xffffffff


	//   ....[4]....
        /*01cc*/ 	.word	0xffffffff


	//   ....[5]....
        /*01d0*/ 	.word	0xffffffff


	//   ....[6]....
        /*01d4*/ 	.word	0xffffffff


	//   ....[7]....
        /*01d8*/ 	.word	0xffffffff


	//----- nvinfo : EIATTR_COOP_GROUP_INSTR_OFFSETS
	.align		4
.L_62:
        /*01dc*/ 	.byte	0x04, 0x28
        /*01de*/ 	.short	(.L_64 - .L_63)


	//   ....[0]....
.L_63:
        /*01e0*/ 	.word	0x00001730


	//   ....[1]....
        /*01e4*/ 	.word	0x000019e0


	//   ....[2]....
        /*01e8*/ 	.word	0x00001b90


	//   ....[3]....
        /*01ec*/ 	.word	0x00001be0


	//   ....[4]....
        /*01f0*/ 	.word	0x00002760


	//   ....[5]....
        /*01f4*/ 	.word	0x00002770


	//   ....[6]....
        /*01f8*/ 	.word	0x000027c0


	//   ....[7]....
        /*01fc*/ 	.word	0x000027e0


	//----- nvinfo : EIATTR_EXIT_INSTR_OFFSETS
	.align		4
.L_64:
        /*0200*/ 	.byte	0x04, 0x1c
        /*0202*/ 	.short	(.L_66 - .L_65)


	//   ....[0]....
.L_65:
        /*0204*/ 	.word	0x000034e0


	//   ....[1]....
        /*0208*/ 	.word	0x00003510


	//----- nvinfo : EIATTR_REQNTID
	.align		4
.L_66:
        /*020c*/ 	.byte	0x04, 0x10
        /*020e*/ 	.short	(.L_68 - .L_67)
.L_67:
        /*0210*/ 	.word	0x00000100
        /*0214*/ 	.word	0x00000001
        /*0218*/ 	.word	0x00000001


	//----- nvinfo : EIATTR_CBANK_PARAM_SIZE
	.align		4
.L_68:
        /*021c*/ 	.byte	0x03, 0x19
        /*021e*/ 	.short	0x0088


	//----- nvinfo : EIATTR_PARAM_CBANK
	.align		4
        /*0220*/ 	.byte	0x04, 0x0a
        /*0222*/ 	.short	(.L_70 - .L_69)
	.align		4
.L_69:
        /*0224*/ 	.word	index@(.nv.constant0.attn_fwd)
        /*0228*/ 	.short	0x0210
        /*022a*/ 	.short	0x0088


	//----- nvinfo : EIATTR_SW_WAR
	.align		4
.L_70:
        /*022c*/ 	.byte	0x04, 0x36
        /*022e*/ 	.short	(.L_72 - .L_71)
.L_71:
        /*0230*/ 	.word	0x00000008
.L_72:


//--------------------- .nv.callgraph             --------------------------
	.section	.nv.callgraph,"",@"SHT_CUDA_CALLGRAPH"
	.align	4
	.sectionentsize	8
	.align		4
        /*0000*/ 	.word	0x00000000
	.align		4
        /*0004*/ 	.word	0xffffffff
	.align		4
        /*0008*/ 	.word	0x00000000
	.align		4
        /*000c*/ 	.word	0xfffffffe
	.align		4
        /*0010*/ 	.word	0x00000000
	.align		4
        /*0014*/ 	.word	0xfffffffd
	.align		4
        /*0018*/ 	.word	0x00000000
	.align		4
        /*001c*/ 	.word	0xfffffffc


//--------------------- .nv.constant4             --------------------------
	.section	.nv.constant4,"a",@progbits
	.align	8
	.align		8
.nv.constant4:
        /*0000*/ 	.dword	_$_str


//--------------------- .text.attn_fwd            --------------------------
	.section	.text.attn_fwd,"ax",@progbits
	.align	128
        .global         attn_fwd
        .type           attn_fwd,@function
        .size           attn_fwd,(.L_x_3 - attn_fwd)
        .other          attn_fwd,@"STO_CUDA_ENTRY STV_DEFAULT"
attn_fwd:
.text.attn_fwd:
[----:B------:R-:W-:Y:S01]  /*0000*/  LDC R1, c[0x0][0x28] ;  /* 0x00000a00ff017b82 */ /* 0x000fe20000000800 */
[----:B------:R-:W0:Y:S07]  /*0010*/  S2R R15, SR_CTAID.X ;  /* 0x00000000000f7919 */ /* 0x000e2e0000002500 */
[----:B------:R-:W1:Y:S01]  /*0020*/  S2UR UR24, SR_CTAID.Y ;  /* 0x00000000001879c3 */ /* 0x000e620000002600 */
[----:B------:R-:W-:Y:S01]  /*0030*/  ULDC.64 UR4, c[0x0][0x240] ;  /* 0x0000900000047ab9 */ /* 0x000fe20000000a00 */
[----:B------:R-:W-:Y:S01]  /*0040*/  ULDC.64 UR26, c[0x0][0x208] ;  /* 0x00008200001a7ab9 */ /* 0x000fe20000000a00 */
[----:B------:R-:W2:Y:S05]  /*0050*/  S2R R0, SR_TID.X ;  /* 0x0000000000007919 */ /* 0x000eaa0000002100 */
[----:B------:R-:W3:Y:S08]  /*0060*/  LDC R16, c[0x0][0x248] ;  /* 0x00009200ff107b82 */ /* 0x000ef00000000800 */
[----:B------:R-:W4:Y:S01]  /*0070*/  LDC.64 R22, c[0x0][0x210] ;  /* 0x00008400ff167b82 */ /* 0x000f220000000a00 */
[----:B-1----:R-:W-:-:S04]  /*0080*/  UIMAD UR4, UR24, UR4, URZ ;  /* 0x00000004180472a4 */ /* 0x002fc8000f8e023f */
[----:B------:R-:W-:Y:S01]  /*0090*/  USHF.L.U32 UR6, UR4, 0x1, URZ ;  /* 0x0000000104067899 */ /* 0x000fe2000800063f */
[----:B0-----:R-:W-:Y:S01]  /*00a0*/  IMAD.SHL.U32 R15, R15, 0x40, RZ ;  /* 0x000000400f0f7824 */ /* 0x001fe200078e00ff */
[----:B--2---:R-:W-:-:S04]  /*00b0*/  SHF.R.U32.HI R79, RZ, 0x6, R0 ;  /* 0x00000006ff4f7819 */ /* 0x004fc80000011600 */
[----:B------:R-:W-:Y:S02]  /*00c0*/  LOP3.LUT R78, R15, 0x3f, R0, 0xf8, !PT ;  /* 0x0000003f0f4e7812 */ /* 0x000fe400078ef800 */
[----:B------:R-:W-:-:S03]  /*00d0*/  SGXT.U32 R79, R79, 0x2 ;  /* 0x000000024f4f781a */ /* 0x000fc60000000000 */
[----:B------:R-:W-:Y:S01]  /*00e0*/  IMAD R2, R78, UR5, RZ ;  /* 0x000000054e027c24 */ /* 0x000fe2000f8e02ff */
[----:B------:R-:W-:Y:S01]  /*00f0*/  UIMAD.WIDE UR4, UR4, 0x2, URZ ;  /* 0x00000002040478a5 */ /* 0x000fe2000f8e023f */
[----:B---3--:R-:W-:Y:S02]  /*0100*/  IMAD R4, R79, R16, RZ ;  /* 0x000000104f047224 */ /* 0x008fe400078e02ff */
[----:B------:R-:W-:Y:S02]  /*0110*/  IMAD.SHL.U32 R3, R2, 0x2, RZ ;  /* 0x0000000202037824 */ /* 0x000fe400078e00ff */
[----:B------:R-:W-:Y:S02]  /*0120*/  IMAD R5, R16, 0x4, R4 ;  /* 0x0000000410057824 */ /* 0x000fe400078e0204 */
[----:B------:R-:W-:Y:S01]  /*0130*/  IMAD.HI R2, R2, 0x2, RZ ;  /* 0x0000000202027827 */ /* 0x000fe200078e02ff */
[----:B----4-:R-:W-:-:S03]  /*0140*/  IADD3 R22, P0, P1, R3, UR6, R22 ;  /* 0x0000000603167c10 */ /* 0x010fc6000f91e016 */
[----:B------:R-:W-:Y:S01]  /*0150*/  IMAD R7, R16, 0x4, R5 ;  /* 0x0000000410077824 */ /* 0x000fe200078e0205 */
[----:B------:R-:W-:Y:S02]  /*0160*/  IADD3.X R24, R2, UR5, R23, P0, P1 ;  /* 0x0000000502187c10 */ /* 0x000fe400087e2417 */
[-C--:B------:R-:W-:Y:S01]  /*0170*/  LEA R2, P0, R4, R22.reuse, 0x1 ;  /* 0x0000001604027211 */ /* 0x080fe200078008ff */
[----:B------:R-:W-:Y:S01]  /*0180*/  IMAD R9, R16, 0x4, R7 ;  /* 0x0000000410097824 */ /* 0x000fe200078e0207 */
[----:B------:R-:W-:Y:S02]  /*0190*/  LEA R6, P1, R7, R22, 0x1 ;  /* 0x0000001607067211 */ /* 0x000fe400078208ff */
[----:B------:R-:W-:Y:S01]  /*01a0*/  LEA.HI.X.SX32 R3, R4, R24, 0x1, P0 ;  /* 0x0000001804037211 */ /* 0x000fe200000f0eff */
[C---:B------:R-:W-:Y:S01]  /*01b0*/  IMAD R11, R16.reuse, 0x4, R9 ;  /* 0x00000004100b7824 */ /* 0x040fe200078e0209 */
[----:B------:R-:W-:Y:S02]  /*01c0*/  LEA R4, P0, R5, R22, 0x1 ;  /* 0x0000001605047211 */ /* 0x000fe400078008ff */
[-C--:B------:R-:W-:Y:S01]  /*01d0*/  LEA.HI.X.SX32 R7, R7, R24.reuse, 0x1, P1 ;  /* 0x0000001807077211 */ /* 0x080fe200008f0eff */
[C---:B------:R-:W-:Y:S01]  /*01e0*/  IMAD R14, R16.reuse, 0x4, R11 ;  /* 0x00000004100e7824 */ /* 0x040fe200078e020b */
[----:B------:R-:W-:Y:S01]  /*01f0*/  LEA.HI.X.SX32 R5, R5, R24, 0x1, P0 ;  /* 0x0000001805057211 */ /* 0x000fe200000f0eff */
[----:B------:R0:W2:Y:S01]  /*0200*/  LDG.E.U16 R18, desc[UR26][R2.64] ;  /* 0x0000001a02127981 */ /* 0x0000a2000c1e1500 */
[----:B------:R-:W-:Y:S01]  /*0210*/  LEA R8, P0, R9, R22, 0x1 ;  /* 0x0000001609087211 */ /* 0x000fe200078008ff */
[----:B------:R-:W-:-:S02]  /*0220*/  IMAD R13, R16, 0x4, R14 ;  /* 0x00000004100d7824 */ /* 0x000fc400078e020e */
[----:B------:R1:W3:Y:S01]  /*0230*/  LDG.E.U16 R20, desc[UR26][R6.64] ;  /* 0x0000001a06147981 */ /* 0x0002e2000c1e1500 */
[----:B------:R-:W-:Y:S01]  /*0240*/  LEA.HI.X.SX32 R9, R9, R24, 0x1, P0 ;  /* 0x0000001809097211 */ /* 0x000fe200000f0eff */
[----:B------:R-:W-:Y:S01]  /*0250*/  IMAD R16, R16, 0x4, R13 ;  /* 0x0000000410107824 */ /* 0x000fe200078e020d */
[-C--:B------:R-:W-:Y:S01]  /*0260*/  LEA R10, P0, R11, R22.reuse, 0x1 ;  /* 0x000000160b0a7211 */ /* 0x080fe200078008ff */
[----:B------:R4:W5:Y:S01]  /*0270*/  LDG.E.U16 R5, desc[UR26][R4.64] ;  /* 0x0000001a04057981 */ /* 0x000962000c1e1500 */
[----:B------:R-:W-:Y:S02]  /*0280*/  LEA R12, P1, R13, R22, 0x1 ;  /* 0x000000160d0c7211 */ /* 0x000fe400078208ff */
[-C--:B------:R-:W-:Y:S01]  /*0290*/  LEA.HI.X.SX32 R11, R11, R24.reuse, 0x1, P0 ;  /* 0x000000180b0b7211 */ /* 0x080fe200000f0eff */
[----:B------:R4:W5:Y:S01]  /*02a0*/  LDG.E.U16 R9, desc[UR26][R8.64] ;  /* 0x0000001a08097981 */ /* 0x000962000c1e1500 */
[----:B------:R-:W-:Y:S02]  /*02b0*/  LEA.HI.X.SX32 R13, R13, R24, 0x1, P1 ;  /* 0x000000180d0d7211 */ /* 0x000fe400008f0eff */
[-C--:B0-----:R-:W-:Y:S01]  /*02c0*/  LEA R2, P0, R14, R22.reuse, 0x1 ;  /* 0x000000160e027211 */ /* 0x081fe200078008ff */
[----:B------:R0:W5:Y:S01]  /*02d0*/  LDG.E.U16 R10, desc[UR26][R10.64] ;  /* 0x0000001a0a0a7981 */ /* 0x000162000c1e1500 */
[----:B-1----:R-:W-:-:S02]  /*02e0*/  LEA R6, P1, R16, R22, 0x1 ;  /* 0x0000001610067211 */ /* 0x002fc400078208ff */
[-C--:B------:R-:W-:Y:S01]  /*02f0*/  LEA.HI.X.SX32 R3, R14, R24.reuse, 0x1, P0 ;  /* 0x000000180e037211 */ /* 0x080fe200000f0eff */
[----:B------:R-:W5:Y:S01]  /*0300*/  LDG.E.U16 R12, desc[UR26][R12.64] ;  /* 0x0000001a0c0c7981 */ /* 0x000f62000c1e1500 */
[----:B------:R-:W-:-:S04]  /*0310*/  LEA.HI.X.SX32 R7, R16, R24, 0x1, P1 ;  /* 0x0000001810077211 */ /* 0x000fc800008f0eff */
[----:B------:R1:W5:Y:S04]  /*0320*/  LDG.E.U16 R3, desc[UR26][R2.64] ;  /* 0x0000001a02037981 */ /* 0x000368000c1e1500 */
[----:B------:R-:W5:Y:S01]  /*0330*/  LDG.E.U16 R7, desc[UR26][R6.64] ;  /* 0x0000001a06077981 */ /* 0x000f62000c1e1500 */
[----:B------:R-:W1:Y:S01]  /*0340*/  S2UR UR4, SR_CgaCtaId ;  /* 0x00000000000479c3 */ /* 0x000e620000008800 */
[C---:B----4-:R-:W-:Y:S01]  /*0350*/  LOP3.LUT R4, R0.reuse, 0xc0, RZ, 0xc0, !PT ;  /* 0x000000c000047812 */ /* 0x050fe200078ec0ff */
[----:B------:R-:W-:Y:S02]  /*0360*/  VIADD R85, R15, 0x40 ;  /* 0x000000400f557836 */ /* 0x000fe40000000000 */
[----:B------:R-:W-:Y:S01]  /*0370*/  IMAD.SHL.U32 R80, R0, 0x2, RZ ;  /* 0x0000000200507824 */ /* 0x000fe200078e00ff */
[----:B------:R-:W-:Y:S01]  /*0380*/  SHF.R.U32.HI R81, RZ, 0x2, R4 ;  /* 0x00000002ff517819 */ /* 0x000fe20000011604 */
[----:B------:R-:W-:Y:S01]  /*0390*/  UMOV UR25, 0x400 ;  /* 0x0000040000197882 */ /* 0x000fe20000000000 */
[----:B------:R-:W-:-:S02]  /*03a0*/  SHF.R.S32.HI R8, RZ, 0x3, R0 ;  /* 0x00000003ff087819 */ /* 0x000fc40000011400 */
[----:B------:R-:W-:Y:S02]  /*03b0*/  ISETP.GE.AND P0, PT, R85, 0x1, PT ;  /* 0x000000015500780c */ /* 0x000fe40003f06270 */
[----:B------:R-:W-:Y:S02]  /*03c0*/  LOP3.LUT R17, R0, 0x80, RZ, 0xc0, !PT ;  /* 0x0000008000117812 */ /* 0x000fe400078ec0ff */
[----:B------:R-:W-:Y:S02]  /*03d0*/  LOP3.LUT R81, R81, 0x1fe, R80, 0x78, !PT ;  /* 0x000001fe51517812 */ /* 0x000fe400078e7850 */
[----:B0-----:R-:W-:Y:S01]  /*03e0*/  SGXT R11, R8, 0x1 ;  /* 0x00000001080b781a */ /* 0x001fe20000000200 */
[----:B------:R-:W-:Y:S01]  /*03f0*/  IMAD.SHL.U32 R8, R0, 0x40, RZ ;  /* 0x0000004000087824 */ /* 0x000fe200078e00ff */
[----:B------:R-:W-:Y:S02]  /*0400*/  SHF.R.U32.HI R14, RZ, 0x1, R17 ;  /* 0x00000001ff0e7819 */ /* 0x000fe40000011611 */
[----:B------:R-:W-:Y:S01]  /*0410*/  LOP3.LUT R84, R81, 0x40, RZ, 0x3c, !PT ;  /* 0x0000004051547812 */ /* 0x000fe200078e3cff */
[----:B-1----:R-:W-:Y:S01]  /*0420*/  ULEA UR25, UR4, UR25, 0x18 ;  /* 0x0000001904197291 */ /* 0x002fe2000f8ec03f */
[----:B------:R-:W-:-:S02]  /*0430*/  LOP3.LUT R11, R14, 0x440, R11, 0x78, !PT ;  /* 0x000004400e0b7812 */ /* 0x000fc400078e780b */
[----:B------:R-:W-:Y:S02]  /*0440*/  LOP3.LUT R8, R8, 0x40, RZ, 0xc0, !PT ;  /* 0x0000004008087812 */ /* 0x000fe400078ec0ff */
[----:B------:R-:W-:Y:S01]  /*0450*/  LOP3.LUT R2, R0, 0x60, RZ, 0xc0, !PT ;  /* 0x0000006000027812 */ /* 0x000fe200078ec0ff */
[----:B------:R-:W-:Y:S01]  /*0460*/  IMAD.MOV.U32 R106, RZ, RZ, -0x800000 ;  /* 0xff800000ff6a7424 */ /* 0x000fe200078e00ff */
[----:B------:R-:W-:Y:S01]  /*0470*/  ISETP.NE.U32.AND P6, PT, R4, RZ, PT ;  /* 0x000000ff0400720c */ /* 0x000fe20003fc5070 */
[----:B------:R-:W-:Y:S01]  /*0480*/  IMAD R82, R17, 0x4, R8 ;  /* 0x0000000411527824 */ /* 0x000fe200078e0208 */
[----:B------:R-:W-:Y:S01]  /*0490*/  CS2R R56, SRZ ;  /* 0x0000000000387805 */ /* 0x000fe2000001ff00 */
[----:B------:R-:W-:Y:S01]  /*04a0*/  IMAD R83, R2, 0x4, R11 ;  /* 0x0000000402537824 */ /* 0x000fe200078e020b */
[----:B------:R-:W-:Y:S01]  /*04b0*/  CS2R R58, SRZ ;  /* 0x00000000003a7805 */ /* 0x000fe2000001ff00 */
[----:B------:R-:W-:Y:S01]  /*04c0*/  IMAD.MOV.U32 R90, RZ, RZ, 0x3f800000 ;  /* 0x3f800000ff5a7424 */ /* 0x000fe200078e00ff */
[----:B------:R-:W-:Y:S01]  /*04d0*/  CS2R R60, SRZ ;  /* 0x00000000003c7805 */ /* 0x000fe2000001ff00 */
[----:B------:R-:W-:Y:S01]  /*04e0*/  IMAD.MOV.U32 R88, RZ, RZ, 0x3f800000 ;  /* 0x3f800000ff587424 */ /* 0x000fe200078e00ff */
[----:B------:R-:W-:Y:S01]  /*04f0*/  CS2R R62, SRZ ;  /* 0x00000000003e7805 */ /* 0x000fe2000001ff00 */
[----:B------:R-:W-:Y:S01]  /*0500*/  IMAD.MOV.U32 R41, RZ, RZ, -0x800000 ;  /* 0xff800000ff297424 */ /* 0x000fe200078e00ff */
[----:B--2---:R0:W-:Y:S04]  /*0510*/  STS.U16 [R81+UR25], R18 ;  /* 0x0000001251007988 */ /* 0x0041e80008000419 */
[----:B---3--:R0:W-:Y:S04]  /*0520*/  STS.U16 [R81+UR25+0x400], R20 ;  /* 0x0004001451007988 */ /* 0x0081e80008000419 */
[----:B-----5:R0:W-:Y:S04]  /*0530*/  STS.U16 [R81+UR25+0x800], R10 ;  /* 0x0008000a51007988 */ /* 0x0201e80008000419 */
[----:B------:R0:W-:Y:S04]  /*0540*/  STS.U16 [R81+UR25+0xc00], R12 ;  /* 0x000c000c51007988 */ /* 0x0001e80008000419 */
[----:B------:R0:W-:Y:S04]  /*0550*/  STS.U16 [R84+UR25+0x200], R5 ;  /* 0x0002000554007988 */ /* 0x0001e80008000419 */
[----:B------:R0:W-:Y:S04]  /*0560*/  STS.U16 [R84+UR25+0x600], R9 ;  /* 0x0006000954007988 */ /* 0x0001e80008000419 */
[----:B------:R0:W-:Y:S04]  /*0570*/  STS.U16 [R84+UR25+0xa00], R3 ;  /* 0x000a000354007988 */ /* 0x0001e80008000419 */
[----:B------:R0:W-:Y:S01]  /*0580*/  STS.U16 [R84+UR25+0xe00], R7 ;  /* 0x000e000754007988 */ /* 0x0001e20008000419 */
[----:B------:R-:W-:Y:S05]  /*0590*/  @!P0 BRA `(.L_x_0) ;  /* 0x0000002000c88947 */ /* 0x000fea0003800000 */
[----:B------:R-:W1:Y:S01]  /*05a0*/  LDC.64 R76, c[0x0][0x250] ;  /* 0x00009400ff4c7b82 */ /* 0x000e620000000a00 */
[----:B0-----:R-:W-:Y:S01]  /*05b0*/  LOP3.LUT R3, R0, 0x1f, RZ, 0xc0, !PT ;  /* 0x0000001f00037812 */ /* 0x001fe200078ec0ff */
[----:B------:R-:W-:Y:S01]  /*05c0*/  ULDC UR4, c[0x0][0x258] ;  /* 0x0000960000047ab9 */ /* 0x000fe20000000800 */
[--C-:B------:R-:W-:Y:S01]  /*05d0*/  SHF.R.U32.HI R4, RZ, 0x5, R0.reuse ;  /* 0x00000005ff047819 */ /* 0x100fe20000011600 */
[----:B------:R-:W-:Y:S01]  /*05e0*/  ULDC.64 UR6, c[0x0][0x220] ;  /* 0x0000880000067ab9 */ /* 0x000fe20000000a00 */
[----:B------:R-:W-:Y:S01]  /*05f0*/  SHF.R.U32.HI R6, RZ, 0x2, R0 ;  /* 0x00000002ff067819 */ /* 0x000fe20000011600 */
[----:B------:R-:W-:Y:S01]  /*0600*/  IMAD R5, R3, UR4, RZ ;  /* 0x0000000403057c24 */ /* 0x000fe2000f8e02ff */
[----:B------:R-:W-:Y:S01]  /*0610*/  R2UR UR28, R4 ;  /* 0x00000000041c72ca */ /* 0x000fe200000e0000 */
[----:B------:R-:W0:Y:S01]  /*0620*/  LDC.64 R74, c[0x0][0x260] ;  /* 0x00009800ff4a7b82 */ /* 0x000e220000000a00 */
[----:B------:R-:W-:Y:S01]  /*0630*/  ULDC.64 UR4, c[0x0][0x218] ;  /* 0x0000860000047ab9 */ /* 0x000fe20000000a00 */
[----:B------:R-:W-:Y:S01]  /*0640*/  IMAD.SHL.U32 R7, R5, 0x2, RZ ;  /* 0x0000000205077824 */ /* 0x000fe200078e00ff */
[----:B------:R-:W-:Y:S01]  /*0650*/  SGXT.U32 R6, R6, 0x3 ;  /* 0x000000030606781a */ /* 0x000fe20000000000 */
[----:B------:R-:W-:Y:S01]  /*0660*/  UIADD3 UR29, UR25, 0x1000, URZ ;  /* 0x00001000191d7890 */ /* 0x000fe2000fffe03f */
[----:B------:R-:W-:Y:S01]  /*0670*/  LOP3.LUT R104, R80, 0x6, RZ, 0xc0, !PT ;  /* 0x0000000650687812 */ /* 0x000fe200078ec0ff */
[----:B------:R-:W-:Y:S01]  /*0680*/  UMOV UR8, 0x80 ;  /* 0x0000008000087882 */ /* 0x000fe20000000000 */
[----:B------:R-:W-:Y:S01]  /*0690*/  UMOV UR9, 0x40000040 ;  /* 0x4000004000097882 */ /* 0x000fe20000000000 */
[----:B------:R-:W2:Y:S01]  /*06a0*/  LDC R28, c[0x0][0x268] ;  /* 0x00009a00ff1c7b82 */ /* 0x000ea20000000800 */
[----:B------:R-:W-:Y:S01]  /*06b0*/  USHF.R.U32.HI UR22, URZ, 0x4, UR29 ;  /* 0x000000043f167899 */ /* 0x000fe2000801161d */
[----:B------:R-:W-:Y:S01]  /*06c0*/  IMAD.MOV.U32 R90, RZ, RZ, 0x3f800000 ;  /* 0x3f800000ff5a7424 */ /* 0x000fe200078e00ff */
[----:B------:R-:W-:Y:S01]  /*06d0*/  CS2R R56, SRZ ;  /* 0x0000000000387805 */ /* 0x000fe2000001ff00 */
[----:B------:R-:W-:Y:S01]  /*06e0*/  IMAD.MOV.U32 R91, RZ, RZ, -0x800000 ;  /* 0xff800000ff5b7424 */ /* 0x000fe200078e00ff */
[----:B------:R-:W-:Y:S01]  /*06f0*/  USGXT.U32 UR22, UR22, 0xe ;  /* 0x0000000e1616789a */ /* 0x000fe20008000000 */
[----:B------:R-:W-:Y:S01]  /*0700*/  IMAD.MOV.U32 R89, RZ, RZ, RZ ;  /* 0x000000ffff597224 */ /* 0x000fe200078e00ff */
[----:B------:R-:W-:Y:S01]  /*0710*/  CS2R R58, SRZ ;  /* 0x00000000003a7805 */ /* 0x000fe2000001ff00 */
[----:B-1----:R-:W-:Y:S01]  /*0720*/  IMAD R3, R76, UR24, RZ ;  /* 0x000000184c037c24 */ /* 0x002fe2000f8e02ff */
[----:B------:R-:W-:Y:S01]  /*0730*/  SHF.R.U32.HI R76, RZ, 0x1, R2 ;  /* 0x00000001ff4c7819 */ /* 0x000fe20000011602 */
[----:B------:R-:W-:Y:S01]  /*0740*/  UIADD3 UR10, UP0, UR22, 0x2, URZ ;  /* 0x00000002160a7890 */ /* 0x000fe2000ff1e03f */
[----:B------:R-:W-:Y:S01]  /*0750*/  LOP3.LUT R2, R0, 0x3f, RZ, 0xc0, !PT ;  /* 0x0000003f00027812 */ /* 0x000fe200078ec0ff */
[----:B------:R-:W-:Y:S01]  /*0760*/  IMAD.SHL.U32 R4, R3, 0x2, RZ ;  /* 0x0000000203047824 */ /* 0x000fe200078e00ff */
[----:B------:R-:W-:Y:S01]  /*0770*/  LOP3.LUT R76, R15, R76, R6, 0xfe, !PT ;  /* 0x0000004c0f4c7212 */ /* 0x000fe200078efe06 */
[----:B------:R-:W-:Y:S01]  /*0780*/  IMAD.HI R3, R3, 0x2, RZ ;  /* 0x0000000203037827 */ /* 0x000fe200078e02ff */
[----:B------:R-:W-:-:S02]  /*0790*/  CS2R R60, SRZ ;  /* 0x00000000003c7805 */ /* 0x000fc4000001ff00 */
[----:B------:R-:W-:Y:S02]  /*07a0*/  CS2R R62, SRZ ;  /* 0x00000000003e7805 */ /* 0x000fe4000001ff00 */
[----:B------:R-:W-:Y:S01]  /*07b0*/  IADD3 R19, P0, P1, R7, UR4, R4 ;  /* 0x0000000407137c10 */ /* 0x000fe2000f91e004 */
[----:B0-----:R-:W-:Y:S01]  /*07c0*/  IMAD R6, R2, R75, RZ ;  /* 0x0000004b02067224 */ /* 0x001fe200078e02ff */
[----:B------:R-:W-:Y:S01]  /*07d0*/  SHF.R.U32.HI R4, RZ, 0x5, R0 ;  /* 0x00000005ff047819 */ /* 0x000fe20000011600 */
[----:B------:R-:W-:Y:S01]  /*07e0*/  IMAD.HI R2, R5, 0x2, RZ ;  /* 0x0000000205027827 */ /* 0x000fe200078e02ff */
[----:B------:R-:W-:Y:S01]  /*07f0*/  UIADD3 UR4, UR28, 0x18, URZ ;  /* 0x000000181c047890 */ /* 0x000fe2000fffe03f */
[----:B------:R-:W-:Y:S01]  /*0800*/  LOP3.LUT R86, R76, 0x8, RZ, 0xfc, !PT ;  /* 0x000000084c567812 */ /* 0x000fe200078efcff */
[----:B------:R-:W-:Y:S01]  /*0810*/  UMOV UR21, 0x40000040 ;  /* 0x4000004000157882 */ /* 0x000fe20000000000 */
[----:B------:R-:W-:Y:S01]  /*0820*/  SGXT.U32 R4, R4, 0x3 ;  /* 0x000000030404781a */ /* 0x000fe20000000000 */
[----:B------:R-:W-:Y:S01]  /*0830*/  IMAD R74, R74, UR24, RZ ;  /* 0x000000184a4a7c24 */ /* 0x000fe2000f8e02ff */
[----:B------:R-:W-:Y:S01]  /*0840*/  IADD3.X R15, R2, UR5, R3, P0, P1 ;  /* 0x00000005020f7c10 */ /* 0x000fe200087e2403 */
[----:B------:R-:W-:Y:S01]  /*0850*/  IMAD.SHL.U32 R8, R6, 0x2, RZ ;  /* 0x0000000206087824 */ /* 0x000fe200078e00ff */
[----:B------:R-:W-:Y:S01]  /*0860*/  UIADD3 UR5, UR28, 0x38, URZ ;  /* 0x000000381c057890 */ /* 0x000fe2000fffe03f */
[----:B------:R-:W-:-:S02]  /*0870*/  IMAD R4, R4, R77, RZ ;  /* 0x0000004d04047224 */ /* 0x000fc400078e02ff */
[----:B------:R-:W-:Y:S02]  /*0880*/  IMAD.SHL.U32 R5, R74, 0x2, RZ ;  /* 0x000000024a057824 */ /* 0x000fe400078e00ff */
[C---:B------:R-:W-:Y:S01]  /*0890*/  IMAD R2, R77.reuse, 0x8, R4 ;  /* 0x000000084d027824 */ /* 0x040fe200078e0204 */
[-C--:B------:R-:W-:Y:S01]  /*08a0*/  LEA R72, P5, R4, R19.reuse, 0x1 ;  /* 0x0000001304487211 */ /* 0x080fe200078a08ff */
[----:B------:R-:W-:Y:S01]  /*08b0*/  IMAD.HI R7, R6, 0x2, RZ ;  /* 0x0000000206077827 */ /* 0x000fe200078e02ff */
[----:B------:R-:W-:Y:S01]  /*08c0*/  IADD3 R26, P0, P1, R8, UR6, R5 ;  /* 0x00000006081a7c10 */ /* 0x000fe2000f91e005 */
[----:B------:R-:W-:Y:S01]  /*08d0*/  USHF.R.U32.HI UR6, URZ, 0x4, UR25 ;  /* 0x000000043f067899 */ /* 0x000fe20008011619 */
[----:B------:R-:W-:Y:S01]  /*08e0*/  LEA R70, P4, R2, R19, 0x1 ;  /* 0x0000001302467211 */ /* 0x000fe200078808ff */
[----:B------:R-:W-:Y:S01]  /*08f0*/  IMAD R6, R77, 0x8, R2 ;  /* 0x000000084d067824 */ /* 0x000fe200078e0202 */
[-C--:B------:R-:W-:Y:S01]  /*0900*/  LEA.HI.X.SX32 R73, R4, R15.reuse, 0x1, P5 ;  /* 0x0000000f04497211 */ /* 0x080fe200028f0eff */
[----:B--2---:R-:W-:Y:S01]  /*0910*/  IMAD R9, R79, R28, RZ ;  /* 0x0000001c4f097224 */ /* 0x004fe200078e02ff */
[----:B------:R-:W-:Y:S01]  /*0920*/  LEA.HI.X.SX32 R71, R2, R15, 0x1, P4 ;  /* 0x0000000f02477211 */ /* 0x000fe200020f0eff */
[C---:B------:R-:W-:Y:S01]  /*0930*/  IMAD R8, R77.reuse, 0x10, R6 ;  /* 0x000000104d087824 */ /* 0x040fe200078e0206 */
[C---:B------:R-:W-:Y:S01]  /*0940*/  LEA R64, P5, R6.reuse, R19, 0x1 ;  /* 0x0000001306407211 */ /* 0x040fe200078a08ff */
[C---:B------:R-:W-:Y:S01]  /*0950*/  IMAD R3, R77.reuse, UR4, RZ ;  /* 0x000000044d037c24 */ /* 0x040fe2000f8e02ff */
[----:B------:R-:W-:Y:S01]  /*0960*/  USGXT.U32 UR6, UR6, 0xe ;  /* 0x0000000e0606789a */ /* 0x000fe20008000000 */
[----:B------:R-:W-:Y:S01]  /*0970*/  IMAD R4, R77, 0x8, R8 ;  /* 0x000000084d047824 */ /* 0x000fe200078e0208 */
[----:B------:R-:W-:Y:S01]  /*0980*/  LEA.HI.X.SX32 R65, R6, R15, 0x1, P5 ;  /* 0x0000000f06417211 */ /* 0x000fe200028f0eff */
[----:B------:R-:W-:Y:S01]  /*0990*/  IMAD R11, R28, 0x4, R9 ;  /* 0x000000041c0b7824 */ /* 0x000fe200078e0209 */
[-C--:B------:R-:W-:Y:S01]  /*09a0*/  LEA R68, P3, R3, R19.reuse, 0x1 ;  /* 0x0000001303447211 */ /* 0x080fe200078608ff */
[C---:B------:R-:W-:Y:S01]  /*09b0*/  IMAD R2, R77.reuse, 0x8, R4 ;  /* 0x000000084d027824 */ /* 0x040fe200078e0204 */
[----:B------:R-:W-:Y:S01]  /*09c0*/  LEA R20, P4, R4, R19, 0x1 ;  /* 0x0000001304147211 */ /* 0x000fe200078808ff */
[----:B------:R-:W-:Y:S01]  /*09d0*/  IMAD R5, R77, UR5, RZ ;  /* 0x000000054d057c24 */ /* 0x000fe2000f8e02ff */
[----:B------:R-:W-:Y:S01]  /*09e0*/  LEA.HI.X.SX32 R69, R3, R15, 0x1, P3 ;  /* 0x0000000f03457211 */ /* 0x000fe200018f0eff */
[----:B------:R-:W-:Y:S01]  /*09f0*/  IMAD R13, R28, 0x4, R11 ;  /* 0x000000041c0d7824 */ /* 0x000fe200078e020b */
[-C--:B------:R-:W-:Y:S01]  /*0a00*/  LEA R18, P5, R2, R19.reuse, 0x1 ;  /* 0x0000001302127211 */ /* 0x080fe200078a08ff */
[----:B------:R-:W-:Y:S01]  /*0a10*/  IMAD.HI R74, R74, 0x2, RZ ;  /* 0x000000024a4a7827 */ /* 0x000fe200078e02ff */
[CC--:B------:R-:W-:Y:S01]  /*0a20*/  LEA R66, P2, R5.reuse, R19.reuse, 0x1 ;  /* 0x0000001305427211 */ /* 0x0c0fe200078408ff */
[----:B------:R-:W-:Y:S01]  /*0a30*/  UMOV UR5, URZ ;  /* 0x0000003f00057c82 */ /* 0x000fe20008000000 */
[----:B------:R-:W-:Y:S01]  /*0a40*/  LEA R22, P3, R8, R19, 0x1 ;  /* 0x0000001308167211 */ /* 0x000fe200078608ff */
[----:B------:R-:W-:Y:S01]  /*0a50*/  UIADD3.X UR11, UR5, -0x7fffffe0, URZ, UP0, !UPT ;  /* 0x80000020050b7890 */ /* 0x000fe200087fe43f */
[-C--:B------:R-:W-:Y:S01]  /*0a60*/  LEA.HI.X.SX32 R19, R2, R15.reuse, 0x1, P5 ;  /* 0x0000000f02137211 */ /* 0x080fe200028f0eff */
[C---:B------:R-:W-:Y:S01]  /*0a70*/  IMAD R2, R28.reuse, 0x4, R13 ;  /* 0x000000041c027824 */ /* 0x040fe200078e020d */
[-C--:B------:R-:W-:Y:S01]  /*0a80*/  LEA.HI.X.SX32 R67, R5, R15.reuse, 0x1, P2 ;  /* 0x0000000f05437211 */ /* 0x080fe200010f0eff */
[----:B------:R-:W-:Y:S01]  /*0a90*/  IMAD.MOV.U32 R87, RZ, RZ, RZ ;  /* 0x000000ffff577224 */ /* 0x000fe200078e00ff */
[----:B------:R-:W-:Y:S01]  /*0aa0*/  IADD3.X R74, R7, UR7, R74, P0, P1 ;  /* 0x00000007074a7c10 */ /* 0x000fe200087e244a */
[C---:B------:R-:W-:Y:S01]  /*0ab0*/  IMAD R3, R28.reuse, 0x4, R2 ;  /* 0x000000041c037824 */ /* 0x040fe200078e0202 */
[-C--:B------:R-:W-:Y:S01]  /*0ac0*/  LEA R16, P0, R9, R26.reuse, 0x1 ;  /* 0x0000001a09107211 */ /* 0x080fe200078008ff */
[----:B------:R-:W-:Y:S01]  /*0ad0*/  IMAD.MOV.U32 R88, RZ, RZ, 0x3f800000 ;  /* 0x3f800000ff587424 */ /* 0x000fe200078e00ff */
[----:B------:R-:W-:Y:S01]  /*0ae0*/  LEA R14, P1, R11, R26, 0x1 ;  /* 0x0000001a0b0e7211 */ /* 0x000fe200078208ff */
[----:B------:R-:W-:Y:S01]  /*0af0*/  IMAD R5, R28, 0x4, R3 ;  /* 0x000000041c057824 */ /* 0x000fe200078e0203 */
[----:B------:R-:W-:Y:S01]  /*0b00*/  LEA.HI.X.SX32 R17, R9, R74, 0x1, P0 ;  /* 0x0000004a09117211 */ /* 0x000fe200000f0eff */
[----:B------:R-:W-:Y:S01]  /*0b10*/  UMOV UR7, URZ ;  /* 0x0000003f00077c82 */ /* 0x000fe20008000000 */
[-C--:B------:R-:W-:Y:S01]  /*0b20*/  LEA R10, P0, R2, R26.reuse, 0x1 ;  /* 0x0000001a020a7211 */ /* 0x080fe200078008ff */
[----:B------:R-:W-:Y:S01]  /*0b30*/  IMAD R24, R28, 0x4, R5 ;  /* 0x000000041c187824 */ /* 0x000fe200078e0205 */
[----:B------:R-:W-:Y:S01]  /*0b40*/  LEA R12, P2, R13, R26, 0x1 ;  /* 0x0000001a0d0c7211 */ /* 0x000fe200078408ff */
[----:B------:R-:W-:Y:S01]  /*0b50*/  UIADD3.64 UR8, UR6, UR8, URZ ;  /* 0x0000000806087297 */ /* 0x000fe2000fffe03f */
[-C--:B------:R-:W-:Y:S01]  /*0b60*/  LEA.HI.X.SX32 R23, R8, R15.reuse, 0x1, P3 ;  /* 0x0000000f08177211 */ /* 0x080fe200018f0eff */
[----:B------:R-:W-:Y:S01]  /*0b70*/  IMAD R25, R28, 0x4, R24 ;  /* 0x000000041c197824 */ /* 0x000fe200078e0218 */
[----:B------:R-:W-:Y:S01]  /*0b80*/  LEA.HI.X.SX32 R21, R4, R15, 0x1, P4 ;  /* 0x0000000f04157211 */ /* 0x000fe200020f0eff */
[----:B------:R-:W-:Y:S01]  /*0b90*/  UMOV UR4, URZ ;  /* 0x0000003f00047c82 */ /* 0x000fe20008000000 */
[-C--:B------:R-:W-:Y:S01]  /*0ba0*/  LEA.HI.X.SX32 R15, R11, R74.reuse, 0x1, P1 ;  /* 0x0000004a0b0f7211 */ /* 0x080fe200008f0eff */
[----:B------:R-:W-:Y:S01]  /*0bb0*/  UIADD3.64 UR14, UR10, 0x7e, URZ ;  /* 0x0000007e0a0e7897 */ /* 0x000fe2000fffe03f */
[-C--:B------:R-:W-:Y:S01]  /*0bc0*/  LEA.HI.X.SX32 R11, R2, R74.reuse, 0x1, P0 ;  /* 0x0000004a020b7211 */ /* 0x080fe200000f0eff */
[----:B------:R-:W-:Y:S01]  /*0bd0*/  UIADD3.64 UR18, UR10, 0x80, URZ ;  /* 0x000000800a127897 */ /* 0x000fe2000fffe03f */
[----:B------:R-:W-:Y:S01]  /*0be0*/  LEA.HI.X.SX32 R13, R13, R74, 0x1, P2 ;  /* 0x0000004a0d0d7211 */ /* 0x000fe200010f0eff */
[----:B------:R-:W-:Y:S01]  /*0bf0*/  ULDC UR7, c[0x0][0x238] ;  /* 0x00008e0000077ab9 */ /* 0x000fe20000000800 */
[-C--:B------:R-:W-:Y:S01]  /*0c00*/  LEA R8, P0, R3, R26.reuse, 0x1 ;  /* 0x0000001a03087211 */ /* 0x080fe200078008ff */
[----:B------:R-:W-:Y:S01]  /*0c10*/  UMOV UR20, UR6 ;  /* 0x0000000600147c82 */ /* 0x000fe20008000000 */
[----:B------:R-:W-:-:S02]  /*0c20*/  LEA R6, P1, R5, R26, 0x1 ;  /* 0x0000001a05067211 */ /* 0x000fc400078208ff */
[CC--:B------:R-:W-:Y:S02]  /*0c30*/  LEA R4, P2, R24.reuse, R26.reuse, 0x1 ;  /* 0x0000001a18047211 */ /* 0x0c0fe400078408ff */
[----:B------:R-:W-:Y:S02]  /*0c40*/  LEA R2, P3, R25, R26, 0x1 ;  /* 0x0000001a19027211 */ /* 0x000fe400078608ff */
[-C--:B------:R-:W-:Y:S02]  /*0c50*/  LEA.HI.X.SX32 R9, R3, R74.reuse, 0x1, P0 ;  /* 0x0000004a03097211 */ /* 0x080fe400000f0eff */
[-C--:B------:R-:W-:Y:S02]  /*0c60*/  LEA.HI.X.SX32 R7, R5, R74.reuse, 0x1, P1 ;  /* 0x0000004a05077211 */ /* 0x080fe400008f0eff */
[-C--:B------:R-:W-:Y:S02]  /*0c70*/  LEA.HI.X.SX32 R5, R24, R74.reuse, 0x1, P2 ;  /* 0x0000004a18057211 */ /* 0x080fe400010f0eff */
[----:B------:R-:W-:Y:S01]  /*0c80*/  LEA.HI.X.SX32 R3, R25, R74, 0x1, P3 ;  /* 0x0000004a19037211 */ /* 0x000fe200018f0eff */
[----:B------:R-:W-:-:S07]  /*0c90*/  IMAD.MOV.U32 R74, RZ, RZ, -0x800000 ;  /* 0xff800000ff4a7424 */ /* 0x000fce00078e00ff */
.L_x_1:
[----:B------:R-:W-:-:S04]  /*0ca0*/  IMAD.WIDE R24, R89, 0x2, R72 ;  /* 0x0000000259187825 */ /* 0x000fc800078e0248 */
[C---:B------:R-:W-:Y:S02]  /*0cb0*/  IMAD.WIDE R26, R89.reuse, 0x2, R70 ;  /* 0x00000002591a7825 */ /* 0x040fe400078e0246 */
[----:B------:R-:W2:Y:S02]  /*0cc0*/  LDG.E.U16 R24, desc[UR26][R24.64] ;  /* 0x0000001a18187981 */ /* 0x000ea4000c1e1500 */
[C---:B------:R-:W-:Y:S02]  /*0cd0*/  IMAD.WIDE R28, R89.reuse, 0x2, R64 ;  /* 0x00000002591c7825 */ /* 0x040fe400078e0240 */
[----:B------:R-:W3:Y:S02]  /*0ce0*/  LDG.E.U16 R92, desc[UR26][R26.64] ;  /* 0x0000001a1a5c7981 */ /* 0x000ee4000c1e1500 */
[C---:B------:R-:W-:Y:S02]  /*0cf0*/  IMAD.WIDE R30, R89.reuse, 0x2, R68 ;  /* 0x00000002591e7825 */ /* 0x040fe400078e0244 */
[----:B------:R-:W4:Y:S02]  /*0d00*/  LDG.E.U16 R94, desc[UR26][R28.64] ;  /* 0x0000001a1c5e7981 */ /* 0x000f24000c1e1500 */
[----:B------:R-:W-:-:S02]  /*0d10*/  IMAD.WIDE R32, R89, 0x2, R22 ;  /* 0x0000000259207825 */ /* 0x000fc400078e0216 */
[----:B------:R-:W5:Y:S02]  /*0d20*/  LDG.E.U16 R96, desc[UR26][R30.64] ;  /* 0x0000001a1e607981 */ /* 0x000f64000c1e1500 */
[C---:B------:R-:W-:Y:S02]  /*0d30*/  IMAD.WIDE R34, R89.reuse, 0x2, R20 ;  /* 0x0000000259227825 */ /* 0x040fe400078e0214 */
[----:B------:R-:W5:Y:S02]  /*0d40*/  LDG.E.U16 R98, desc[UR26][R32.64] ;  /* 0x0000001a20627981 */ /* 0x000f64000c1e1500 */
[C---:B------:R-:W-:Y:S02]  /*0d50*/  IMAD.WIDE R36, R89.reuse, 0x2, R18 ;  /* 0x0000000259247825 */ /* 0x040fe400078e0212 */
[----:B------:R-:W5:Y:S02]  /*0d60*/  LDG.E.U16 R100, desc[UR26][R34.64] ;  /* 0x0000001a22647981 */ /* 0x000f64000c1e1500 */
[----:B------:R-:W-:-:S02]  /*0d70*/  IMAD.WIDE R38, R89, 0x2, R66 ;  /* 0x0000000259267825 */ /* 0x000fc400078e0242 */
[----:B------:R-:W5:Y:S04]  /*0d80*/  LDG.E.U16 R102, desc[UR26][R36.64] ;  /* 0x0000001a24667981 */ /* 0x000f68000c1e1500 */
[----:B------:R-:W5:Y:S01]  /*0d90*/  LDG.E.U16 R106, desc[UR26][R38.64] ;  /* 0x0000001a266a7981 */ /* 0x000f62000c1e1500 */
[----:B------:R-:W-:Y:S06]  /*0da0*/  BAR.SYNC.DEFER_BLOCKING 0x0 ;  /* 0x0000000000007b1d */ /* 0x000fec0000010000 */
[----:B------:R-:W-:Y:S01]  /*0db0*/  UMOV UR23, 0x80000020 ;  /* 0x8000002000177882 */ /* 0x000fe20000000000 */
[----:B------:R-:W-:Y:S01]  /*0dc0*/  UMOV UR12, UR20 ;  /* 0x00000014000c7c82 */ /* 0x000fe20008000000 */
[----:B------:R-:W-:Y:S01]  /*0dd0*/  UMOV UR13, UR21 ;  /* 0x00000015000d7c82 */ /* 0x000fe20008000000 */
[----:B------:R-:W-:Y:S01]  /*0de0*/  UMOV UR16, UR8 ;  /* 0x0000000800107c82 */ /* 0x000fe20008000000 */
[----:B------:R-:W-:Y:S01]  /*0df0*/  UMOV UR17, UR9 ;  /* 0x0000000900117c82 */ /* 0x000fe20008000000 */
[----:B------:R-:W-:-:S04]  /*0e00*/  IADD3 R105, P0, R104, UR4, RZ ;  /* 0x0000000468697c10 */ /* 0x000fc8000ff1e0ff */
[C---:B------:R-:W-:Y:S01]  /*0e10*/  IADD3 R93, P2, R105.reuse, 0x9, RZ ;  /* 0x00000009695d7810 */ /* 0x040fe20007f5e0ff */
[----:B------:R-:W-:Y:S01]  /*0e20*/  IMAD.X R112, RZ, RZ, UR5, P0 ;  /* 0x00000005ff707e24 */ /* 0x000fe200080e06ff */
[----:B------:R-:W-:Y:S02]  /*0e30*/  IADD3 R95, P4, R105, 0x10, RZ ;  /* 0x00000010695f7810 */ /* 0x000fe40007f9e0ff */
[C---:B------:R-:W-:Y:S01]  /*0e40*/  ISETP.GT.U32.AND P5, PT, R93.reuse, R76, PT ;  /* 0x0000004c5d00720c */ /* 0x040fe20003fa4070 */
[--C-:B------:R-:W-:Y:S01]  /*0e50*/  IMAD.X R110, RZ, RZ, R112.reuse, P2 ;  /* 0x000000ffff6e7224 */ /* 0x100fe200010e0670 */
[----:B------:R-:W-:Y:S02]  /*0e60*/  ISETP.GT.U32.AND P1, PT, R93, R86, PT ;  /* 0x000000565d00720c */ /* 0x000fe40003f24070 */
[----:B------:R-:W-:Y:S01]  /*0e70*/  IADD3 R93, P3, R105, 0x11, RZ ;  /* 0x00000011695d7810 */ /* 0x000fe20007f7e0ff */
[----:B------:R-:W-:Y:S01]  /*0e80*/  IMAD.X R114, RZ, RZ, R112, P4 ;  /* 0x000000ffff727224 */ /* 0x000fe200020e0670 */
[----:B------:R-:W-:-:S02]  /*0e90*/  ISETP.GT.U32.AND.EX P1, PT, R110, RZ, PT, P1 ;  /* 0x000000ff6e00720c */ /* 0x000fc40003f24110 */
[-C--:B------:R-:W-:Y:S01]  /*0ea0*/  ISETP.GT.U32.AND P2, PT, R95, R86.reuse, PT ;  /* 0x000000565f00720c */ /* 0x080fe20003f44070 */
[----:B------:R-:W-:Y:S01]  /*0eb0*/  IMAD.X R113, RZ, RZ, R112, P3 ;  /* 0x000000ffff717224 */ /* 0x000fe200018e0670 */
[----:B------:R-:W-:Y:S01]  /*0ec0*/  ISETP.GT.U32.AND P4, PT, R93, R86, PT ;  /* 0x000000565d00720c */ /* 0x000fe20003f84070 */
[----:B--2---:R0:W-:Y:S04]  /*0ed0*/  STS.U16 [R81+UR25+0x1000], R24 ;  /* 0x0010001851007988 */ /* 0x0041e80008000419 */
[----:B---3--:R-:W-:Y:S04]  /*0ee0*/  STS.U16 [R81+UR25+0x1200], R92 ;  /* 0x0012005c51007988 */ /* 0x008fe80008000419 */
[----:B----4-:R-:W-:Y:S04]  /*0ef0*/  STS.U16 [R81+UR25+0x1400], R94 ;  /* 0x0014005e51007988 */ /* 0x010fe80008000419 */
[----:B-----5:R-:W-:Y:S04]  /*0f00*/  STS.U16 [R81+UR25+0x1600], R96 ;  /* 0x0016006051007988 */ /* 0x020fe80008000419 */
[----:B------:R-:W-:Y:S04]  /*0f10*/  STS.U16 [R81+UR25+0x1800], R98 ;  /* 0x0018006251007988 */ /* 0x000fe80008000419 */
[----:B------:R1:W-:Y:S04]  /*0f20*/  STS.U16 [R81+UR25+0x1a00], R100 ;  /* 0x001a006451007988 */ /* 0x0003e80008000419 */
[----:B------:R2:W-:Y:S04]  /*0f30*/  STS.U16 [R81+UR25+0x1c00], R102 ;  /* 0x001c006651007988 */ /* 0x0005e80008000419 */
[----:B------:R3:W-:Y:S01]  /*0f40*/  STS.U16 [R81+UR25+0x1e00], R106 ;  /* 0x001e006a51007988 */ /* 0x0007e20008000419 */
[----:B------:R4:W-:Y:S06]  /*0f50*/  MEMBAR.ALL.CTA ;  /* 0x0000000000007992 */ /* 0x0009ec0000008000 */
[----:B----4-:R-:W4:Y:S02]  /*0f60*/  FENCE.VIEW.ASYNC.S ;  /* 0x00000000000073c6 */ /* 0x010f240000000000 */
[----:B----4-:R-:W-:Y:S06]  /*0f70*/  BAR.SYNC.DEFER_BLOCKING 0x0 ;  /* 0x0000000000007b1d */ /* 0x010fec0000010000 */
[----:B0-----:R-:W-:-:S06]  /*0f80*/  WARPGROUP.ARRIVE ;  /* 0x00000000000079c5 */ /* 0x001fcc0000000000 */
[----:B------:R-:W-:Y:S04]  /*0f90*/  HGMMA.64x32x16.F32 R40, gdesc[UR20].tnspA, RZ, !UPT ;  /* 0x20600000142879f0 */ /* 0x000fe8000c7008ff */
[----:B------:R-:W-:Y:S04]  /*0fa0*/  HGMMA.64x32x16.F32 R40, gdesc[UR8].tnspA, R40 ;  /* 0x20600000082879f0 */ /* 0x000fe80008700828 */
[----:B------:R-:W-:Y:S04]  /*0fb0*/  HGMMA.64x32x16.F32 R24, gdesc[UR12].tnspA, RZ, !UPT ;  /* 0x206000000c1879f0 */ /* 0x000fe8000c7008ff */
[----:B------:R-:W-:Y:S01]  /*0fc0*/  HGMMA.64x32x16.F32 R24, gdesc[UR16].tnspA, R24, gsb0 ;  /* 0x20600000101879f0 */ /* 0x000fe20008000818 */
[----:B------:R-:W-:-:S02]  /*0fd0*/  ISETP.GT.U32.AND.EX P2, PT, R114, RZ, PT, P2 ;  /* 0x000000ff7200720c */ /* 0x000fc40003f44120 */
[----:B------:R-:W-:Y:S01]  /*0fe0*/  ISETP.GT.U32.AND.EX P4, PT, R113, RZ, PT, P4 ;  /* 0x000000ff7100720c */ /* 0x000fe20003f84140 */
[----:B-1----:R-:W-:Y:S01]  /*0ff0*/  IMAD.WIDE R100, R87, 0x2, R16 ;  /* 0x0000000257647825 */ /* 0x002fe200078e0210 */
[----:B------:R-:W-:-:S03]  /*1000*/  ISETP.GT.U32.AND P0, PT, R95, R76, PT ;  /* 0x0000004c5f00720c */ /* 0x000fc60003f04070 */
[C---:B------:R-:W-:Y:S02]  /*1010*/  IMAD.WIDE R94, R87.reuse, 0x2, R8 ;  /* 0x00000002575e7825 */ /* 0x040fe400078e0208 */
[----:B------:R-:W4:Y:S02]  /*1020*/  LDG.E.U16 R100, desc[UR26][R100.64] ;  /* 0x0000001a64647981 */ /* 0x000f24000c1e1500 */
[C---:B------:R-:W-:Y:S02]  /*1030*/  IMAD.WIDE R98, R87.reuse, 0x2, R4 ;  /* 0x0000000257627825 */ /* 0x040fe400078e0204 */
[----:B------:R-:W5:Y:S02]  /*1040*/  LDG.E.U16 R94, desc[UR26][R94.64] ;  /* 0x0000001a5e5e7981 */ /* 0x000f64000c1e1500 */
[C---:B--2---:R-:W-:Y:S02]  /*1050*/  IMAD.WIDE R102, R87.reuse, 0x2, R14 ;  /* 0x0000000257667825 */ /* 0x044fe400078e020e */
[----:B------:R-:W2:Y:S02]  /*1060*/  LDG.E.U16 R98, desc[UR26][R98.64] ;  /* 0x0000001a62627981 */ /* 0x000ea4000c1e1500 */
[----:B------:R-:W-:-:S02]  /*1070*/  IMAD.WIDE R96, R87, 0x2, R6 ;  /* 0x0000000257607825 */ /* 0x000fc400078e0206 */
[----:B------:R-:W2:Y:S04]  /*1080*/  LDG.E.U16 R103, desc[UR26][R102.64] ;  /* 0x0000001a66677981 */ /* 0x000ea8000c1e1500 */
[----:B------:R-:W2:Y:S01]  /*1090*/  LDG.E.U16 R97, desc[UR26][R96.64] ;  /* 0x0000001a60617981 */ /* 0x000ea2000c1e1500 */
[----:B------:R-:W-:Y:S02]  /*10a0*/  WARPGROUP.DEPBAR.LE gsb0, 0x0 ;  /* 0x00008000000079c5 */ /* 0x000fe40000010000 */
[----:B------:R-:W-:Y:S01]  /*10b0*/  FMUL R47, R47, UR7 ;  /* 0x000000072f2f7c20 */ /* 0x000fe20008400000 */
[----:B---3--:R-:W-:Y:S01]  /*10c0*/  FMUL R106, R50, UR7 ;  /* 0x00000007326a7c20 */ /* 0x008fe20008400000 */
[----:B------:R-:W-:Y:S01]  /*10d0*/  FMUL R107, R51, UR7 ;  /* 0x00000007336b7c20 */ /* 0x000fe20008400000 */
[----:B------:R-:W-:-:S02]  /*10e0*/  IMAD.WIDE R50, R87, 0x2, R12 ;  /* 0x0000000257327825 */ /* 0x000fc400078e020c */
[----:B------:R-:W-:Y:S02]  /*10f0*/  FSEL R47, R47, -INF , !P1 ;  /* 0xff8000002f2f7808 */ /* 0x000fe40004800000 */
[-C--:B------:R-:W-:Y:S01]  /*1100*/  ISETP.GT.U32.AND P1, PT, R93, R76.reuse, PT ;  /* 0x0000004c5d00720c */ /* 0x080fe20003f24070 */
[----:B------:R0:W3:Y:S01]  /*1110*/  LDG.E.U16 R108, desc[UR26][R50.64] ;  /* 0x0000001a326c7981 */ /* 0x0000e2000c1e1500 */
[----:B------:R-:W-:Y:S02]  /*1120*/  IADD3 R93, P3, R105, 0x18, RZ ;  /* 0x00000018695d7810 */ /* 0x000fe40007f7e0ff */
[----:B------:R-:W-:Y:S02]  /*1130*/  FSEL R106, R106, -INF , !P2 ;  /* 0xff8000006a6a7808 */ /* 0x000fe40005000000 */
[----:B------:R-:W-:Y:S02]  /*1140*/  FSEL R107, R107, -INF , !P4 ;  /* 0xff8000006b6b7808 */ /* 0x000fe40006000000 */
[----:B------:R-:W-:-:S02]  /*1150*/  ISETP.GT.U32.AND P2, PT, R93, R76, PT ;  /* 0x0000004c5d00720c */ /* 0x000fc40003f44070 */
[----:B------:R-:W-:Y:S01]  /*1160*/  ISETP.GT.U32.AND P4, PT, R93, R86, PT ;  /* 0x000000565d00720c */ /* 0x000fe20003f84070 */
[----:B------:R-:W-:-:S04]  /*1170*/  IMAD.WIDE R92, R87, 0x2, R10 ;  /* 0x00000002575c7825 */ /* 0x000fc800078e020a */
[----:B0-----:R-:W-:Y:S02]  /*1180*/  IMAD.WIDE R50, R87, 0x2, R2 ;  /* 0x0000000257327825 */ /* 0x001fe400078e0202 */
[----:B------:R0:W2:Y:S04]  /*1190*/  LDG.E.U16 R93, desc[UR26][R92.64] ;  /* 0x0000001a5c5d7981 */ /* 0x0000a8000c1e1500 */
[----:B------:R1:W2:Y:S01]  /*11a0*/  LDG.E.U16 R51, desc[UR26][R50.64] ;  /* 0x0000001a32337981 */ /* 0x0002a2000c1e1500 */
[--C-:B------:R-:W-:Y:S01]  /*11b0*/  IMAD.X R102, RZ, RZ, R112.reuse, P3 ;  /* 0x000000ffff667224 */ /* 0x100fe200018e0670 */
[C---:B------:R-:W-:Y:S01]  /*11c0*/  IADD3 R101, P3, R105.reuse, 0x19, RZ ;  /* 0x0000001969657810 */ /* 0x040fe20007f7e0ff */
[----:B------:R-:W-:Y:S01]  /*11d0*/  FMUL R54, R54, UR7 ;  /* 0x0000000736367c20 */ /* 0x000fe20008400000 */
[----:B------:R-:W-:Y:S01]  /*11e0*/  LOP3.LUT R111, R105, 0x21, RZ, 0xfc, !PT ;  /* 0x00000021696f7812 */ /* 0x000fe200078efcff */
[----:B------:R-:W-:Y:S01]  /*11f0*/  FMUL R55, R55, UR7 ;  /* 0x0000000737377c20 */ /* 0x000fe20008400000 */
[----:B------:R-:W-:Y:S01]  /*1200*/  ISETP.GT.U32.AND.EX P4, PT, R102, RZ, PT, P4 ;  /* 0x000000ff6600720c */ /* 0x000fe20003f84140 */
[----:B------:R-:W-:Y:S01]  /*1210*/  IMAD.X R115, RZ, RZ, R112, P3 ;  /* 0x000000ffff737224 */ /* 0x000fe200018e0670 */
[----:B------:R-:W-:-:S02]  /*1220*/  ISETP.GT.U32.AND P3, PT, R101, R86, PT ;  /* 0x000000566500720c */ /* 0x000fc40003f64070 */
[----:B------:R-:W-:Y:S01]  /*1230*/  LOP3.LUT R109, R105, 0x28, RZ, 0xfc, !PT ;  /* 0x00000028696d7812 */ /* 0x000fe200078efcff */
[----:B------:R-:W-:Y:S01]  /*1240*/  FMUL R27, R27, UR7 ;  /* 0x000000071b1b7c20 */ /* 0x000fe20008400000 */
[----:B------:R-:W-:Y:S02]  /*1250*/  ISETP.GT.U32.AND.EX P3, PT, R115, RZ, PT, P3 ;  /* 0x000000ff7300720c */ /* 0x000fe40003f64130 */
[----:B------:R-:W-:Y:S01]  /*1260*/  LOP3.LUT R95, R105, 0x29, RZ, 0xfc, !PT ;  /* 0x00000029695f7812 */ /* 0x000fe200078efcff */
[----:B0-----:R-:W-:Y:S01]  /*1270*/  FMUL R92, R30, UR7 ;  /* 0x000000071e5c7c20 */ /* 0x001fe20008400000 */
[----:B------:R-:W-:Y:S01]  /*1280*/  FSEL R54, R54, -INF , !P4 ;  /* 0xff80000036367808 */ /* 0x000fe20006000000 */
[----:B------:R-:W-:Y:S01]  /*1290*/  FMUL R31, R31, UR7 ;  /* 0x000000071f1f7c20 */ /* 0x000fe20008400000 */
[-C--:B------:R-:W-:Y:S01]  /*12a0*/  ISETP.GT.U32.AND P4, PT, R111, R86.reuse, PT ;  /* 0x000000566f00720c */ /* 0x080fe20003f84070 */
[----:B------:R-:W-:Y:S01]  /*12b0*/  FMUL R42, R42, UR7 ;  /* 0x000000072a2a7c20 */ /* 0x000fe20008400000 */
[----:B------:R-:W-:Y:S01]  /*12c0*/  FSEL R55, R55, -INF , !P3 ;  /* 0xff80000037377808 */ /* 0x000fe20005800000 */
[----:B------:R-:W-:Y:S01]  /*12d0*/  FMUL R99, R43, UR7 ;  /* 0x000000072b637c20 */ /* 0x000fe20008400000 */
[----:B------:R-:W-:Y:S01]  /*12e0*/  ISETP.GT.U32.AND P3, PT, R109, R86, PT ;  /* 0x000000566d00720c */ /* 0x000fe20003f64070 */
[----:B------:R-:W-:Y:S01]  /*12f0*/  FMUL R46, R46, UR7 ;  /* 0x000000072e2e7c20 */ /* 0x000fe20008400000 */
[----:B------:R-:W-:Y:S01]  /*1300*/  ISETP.GT.U32.AND.EX P4, PT, R112, RZ, PT, P4 ;  /* 0x000000ff7000720c */ /* 0x000fe20003f84140 */
[----:B------:R-:W-:Y:S01]  /*1310*/  FMUL R34, R34, UR7 ;  /* 0x0000000722227c20 */ /* 0x000fe20008400000 */
[----:B------:R-:W-:-:S02]  /*1320*/  ISETP.GT.U32.AND.EX P3, PT, R112, RZ, PT, P3 ;  /* 0x000000ff7000720c */ /* 0x000fc40003f64130 */
[----:B------:R-:W-:Y:S01]  /*1330*/  LOP3.LUT R117, R105, 0x31, RZ, 0xfc, !PT ;  /* 0x0000003169757812 */ /* 0x000fe200078efcff */
[----:B------:R-:W-:Y:S01]  /*1340*/  FMUL R35, R35, UR7 ;  /* 0x0000000723237c20 */ /* 0x000fe20008400000 */
        /* <DEDUP_REMOVED lines=8> */
[----:B------:R-:W-:-:S02]  /*13d0*/  ISETP.GT.U32.AND.EX P4, PT, R112, RZ, PT, P4 ;  /* 0x000000ff7000720c */ /* 0x000fc40003f84140 */
[----:B------:R-:W-:Y:S01]  /*13e0*/  ISETP.GT.U32.AND.EX P5, PT, R110, RZ, PT, P5 ;  /* 0x000000ff6e00720c */ /* 0x000fe20003fa4150 */
[----:B------:R-:W-:Y:S01]  /*13f0*/  FMUL R49, R49, UR7 ;  /* 0x0000000731317c20 */ /* 0x000fe20008400000 */
[----:B------:R-:W-:Y:S01]  /*1400*/  ISETP.GT.U32.AND.EX P3, PT, R112, RZ, PT, P3 ;  /* 0x000000ff7000720c */ /* 0x000fe20003f64130 */
[----:B------:R-:W-:Y:S01]  /*1410*/  FMUL R48, R48, UR7 ;  /* 0x0000000730307c20 */ /* 0x000fe20008400000 */
[----:B------:R-:W-:Y:S02]  /*1420*/  FSEL R31, R31, -INF , !P4 ;  /* 0xff8000001f1f7808 */ /* 0x000fe40006000000 */
[----:B------:R-:W-:Y:S01]  /*1430*/  ISETP.GT.U32.AND.EX P0, PT, R114, RZ, PT, P0 ;  /* 0x000000ff7200720c */ /* 0x000fe20003f04100 */
[----:B------:R-:W-:Y:S01]  /*1440*/  FMUL R40, R40, UR7 ;  /* 0x0000000728287c20 */ /* 0x000fe20008400000 */
[----:B------:R-:W-:Y:S01]  /*1450*/  ISETP.GE.U32.AND P4, PT, R105, R86, PT ;  /* 0x000000566900720c */ /* 0x000fe20003f86070 */
[----:B------:R-:W-:Y:S01]  /*1460*/  FMUL R28, R28, UR7 ;  /* 0x000000071c1c7c20 */ /* 0x000fe20008400000 */
[----:B------:R-:W-:Y:S01]  /*1470*/  FSEL R42, R42, -INF , !P3 ;  /* 0xff8000002a2a7808 */ /* 0x000fe20005800000 */
[----:B------:R-:W-:Y:S01]  /*1480*/  FMUL R29, R29, UR7 ;  /* 0x000000071d1d7c20 */ /* 0x000fe20008400000 */
[C---:B------:R-:W-:Y:S01]  /*1490*/  ISETP.GT.U32.AND P3, PT, R105.reuse, R76, PT ;  /* 0x0000004c6900720c */ /* 0x040fe20003f64070 */
[----:B------:R-:W-:Y:S01]  /*14a0*/  FMUL R32, R32, UR7 ;  /* 0x0000000720207c20 */ /* 0x000fe20008400000 */
[----:B------:R-:W-:Y:S01]  /*14b0*/  ISETP.GE.U32.AND.EX P4, PT, R112, RZ, PT, P4 ;  /* 0x000000ff7000720c */ /* 0x000fe20003f86140 */
[----:B------:R-:W-:Y:S01]  /*14c0*/  BAR.SYNC.DEFER_BLOCKING 0x0 ;  /* 0x0000000000007b1d */ /* 0x000fe20000010000 */
[----:B------:R-:W-:-:S02]  /*14d0*/  LOP3.LUT R43, R105, 0x30, RZ, 0xfc, !PT ;  /* 0x00000030692b7812 */ /* 0x000fc400078efcff */
[----:B------:R-:W-:Y:S02]  /*14e0*/  ISETP.GT.U32.AND.EX P3, PT, R112, RZ, PT, P3 ;  /* 0x000000ff7000720c */ /* 0x000fe40003f64130 */
[----:B------:R-:W-:Y:S02]  /*14f0*/  FSEL R99, R99, -INF , !P4 ;  /* 0xff80000063637808 */ /* 0x000fe40006000000 */
[----:B------:R-:W-:Y:S02]  /*1500*/  ISETP.GT.U32.AND P4, PT, R43, R86, PT ;  /* 0x000000562b00720c */ /* 0x000fe40003f84070 */
[----:B------:R-:W-:Y:S02]  /*1510*/  FSEL R46, R46, -INF , !P3 ;  /* 0xff8000002e2e7808 */ /* 0x000fe40005800000 */
[----:B------:R-:W-:Y:S02]  /*1520*/  FMNMX R119, R42, R99, !PT ;  /* 0x000000632a777209 */ /* 0x000fe40007800000 */
[----:B------:R-:W-:-:S02]  /*1530*/  ISETP.GT.U32.AND.EX P4, PT, R112, RZ, PT, P4 ;  /* 0x000000ff7000720c */ /* 0x000fc40003f84140 */
[----:B-1----:R-:W-:Y:S02]  /*1540*/  FMNMX R50, R46, R119, !PT ;  /* 0x000000772e327209 */ /* 0x002fe40007800000 */
[----:B------:R-:W-:Y:S02]  /*1550*/  FSEL R34, R34, -INF , !P4 ;  /* 0xff80000022227808 */ /* 0x000fe40006000000 */
[----:B------:R-:W-:Y:S02]  /*1560*/  ISETP.GT.U32.AND P4, PT, R117, R86, PT ;  /* 0x000000567500720c */ /* 0x000fe40003f84070 */
[----:B------:R-:W-:Y:S02]  /*1570*/  FMNMX R119, R47, R50, !PT ;  /* 0x000000322f777209 */ /* 0x000fe40007800000 */
[----:B------:R-:W-:Y:S02]  /*1580*/  ISETP.GT.U32.AND.EX P4, PT, R112, RZ, PT, P4 ;  /* 0x000000ff7000720c */ /* 0x000fe40003f84140 */
[----:B------:R-:W-:-:S02]  /*1590*/  FMNMX R50, R106, R119, !PT ;  /* 0x000000776a327209 */ /* 0x000fc40007800000 */
[----:B------:R-:W-:Y:S02]  /*15a0*/  LOP3.LUT R119, R105, 0x20, RZ, 0xfc, !PT ;  /* 0x0000002069777812 */ /* 0x000fe400078efcff */
[----:B------:R-:W-:Y:S02]  /*15b0*/  FSEL R35, R35, -INF , !P4 ;  /* 0xff80000023237808 */ /* 0x000fe40006000000 */
[----:B------:R-:W-:Y:S02]  /*15c0*/  ISETP.GT.U32.AND P4, PT, R119, R86, PT ;  /* 0x000000567700720c */ /* 0x000fe40003f84070 */
[----:B------:R-:W-:Y:S02]  /*15d0*/  FMNMX R121, R107, R50, !PT ;  /* 0x000000326b797209 */ /* 0x000fe40007800000 */
[----:B------:R-:W-:Y:S02]  /*15e0*/  ISETP.GT.U32.AND.EX P4, PT, R112, RZ, PT, P4 ;  /* 0x000000ff7000720c */ /* 0x000fe40003f84140 */
[----:B------:R-:W-:-:S02]  /*15f0*/  FMNMX R50, R54, R121, !PT ;  /* 0x0000007936327209 */ /* 0x000fc40007800000 */
[----:B------:R-:W-:Y:S02]  /*1600*/  FSEL R26, R26, -INF , !P4 ;  /* 0xff8000001a1a7808 */ /* 0x000fe40006000000 */
[----:B------:R-:W-:Y:S02]  /*1610*/  FMNMX R123, R55, R50, !PT ;  /* 0x00000032377b7209 */ /* 0x000fe40007800000 */
[----:B------:R-:W-:Y:S02]  /*1620*/  LOP3.LUT R121, R105, 0x38, RZ, 0xfc, !PT ;  /* 0x0000003869797812 */ /* 0x000fe400078efcff */
[----:B------:R-:W-:Y:S02]  /*1630*/  FMNMX R123, R26, R123, !PT ;  /* 0x0000007b1a7b7209 */ /* 0x000fe40007800000 */
[----:B------:R-:W-:Y:S02]  /*1640*/  ISETP.GT.U32.AND P4, PT, R121, R86, PT ;  /* 0x000000567900720c */ /* 0x000fe40003f84070 */
[----:B------:R-:W-:-:S02]  /*1650*/  FMNMX R50, R30, R123, !PT ;  /* 0x0000007b1e327209 */ /* 0x000fc40007800000 */
[----:B------:R-:W-:Y:S02]  /*1660*/  ISETP.GT.U32.AND.EX P4, PT, R112, RZ, PT, P4 ;  /* 0x000000ff7000720c */ /* 0x000fe40003f84140 */
[----:B------:R-:W-:Y:S02]  /*1670*/  LOP3.LUT R123, R105, 0x39, RZ, 0xfc, !PT ;  /* 0x00000039697b7812 */ /* 0x000fe400078efcff */
[----:B------:R-:W-:Y:S02]  /*1680*/  FMNMX R50, R27, R50, !PT ;  /* 0x000000321b327209 */ /* 0x000fe40007800000 */
[----:B------:R-:W-:Y:S02]  /*1690*/  FSEL R38, R38, -INF , !P4 ;  /* 0xff80000026267808 */ /* 0x000fe40006000000 */
[----:B------:R-:W-:Y:S02]  /*16a0*/  ISETP.GT.U32.AND P4, PT, R123, R86, PT ;  /* 0x000000567b00720c */ /* 0x000fe40003f84070 */
[----:B------:R-:W-:-:S02]  /*16b0*/  FMNMX R125, R31, R50, !PT ;  /* 0x000000321f7d7209 */ /* 0x000fc40007800000 */
[----:B------:R-:W-:Y:S02]  /*16c0*/  ISETP.GT.U32.AND.EX P4, PT, R112, RZ, PT, P4 ;  /* 0x000000ff7000720c */ /* 0x000fe40003f84140 */
[----:B------:R-:W-:Y:S02]  /*16d0*/  FMNMX R50, R34, R125, !PT ;  /* 0x0000007d22327209 */ /* 0x000fe40007800000 */
[----:B------:R-:W-:Y:S02]  /*16e0*/  FSEL R39, R39, -INF , !P4 ;  /* 0xff80000027277808 */ /* 0x000fe40006000000 */
[----:B------:R-:W-:Y:S02]  /*16f0*/  ISETP.GT.U32.AND P4, PT, R101, R76, PT ;  /* 0x0000004c6500720c */ /* 0x000fe40003f84070 */
[----:B------:R-:W-:-:S04]  /*1700*/  FMNMX R101, R35, R50, !PT ;  /* 0x0000003223657209 */ /* 0x000fc80007800000 */
[----:B------:R-:W-:-:S04]  /*1710*/  FMNMX R92, R38, R101, !PT ;  /* 0x00000065265c7209 */ /* 0x000fc80007800000 */
[----:B------:R-:W-:-:S05]  /*1720*/  FMNMX R92, R39, R92, !PT ;  /* 0x0000005c275c7209 */ /* 0x000fca0007800000 */
[----:B------:R-:W0:Y:S01]  /*1730*/  SHFL.BFLY PT, R101, R92, 0x2, 0x1f ;  /* 0x0c401f005c657f89 */ /* 0x000e2200000e0000 */
[----:B------:R-:W-:Y:S02]  /*1740*/  ISETP.GT.U32.AND.EX P1, PT, R113, RZ, PT, P1 ;  /* 0x000000ff7100720c */ /* 0x000fe40003f24110 */
[----:B------:R-:W-:Y:S02]  /*1750*/  FSEL R45, R45, -INF , !P5 ;  /* 0xff8000002d2d7808 */ /* 0x000fe40006800000 */
[----:B------:R-:W-:Y:S01]  /*1760*/  IADD3 R113, P5, R105, 0x8, RZ ;  /* 0x0000000869717810 */ /* 0x000fe20007fbe0ff */
[----:B------:R-:W-:Y:S01]  /*1770*/  FMUL R50, R52, UR7 ;  /* 0x0000000734327c20 */ /* 0x000fe20008400000 */
[----:B------:R-:W-:Y:S01]  /*1780*/  FMUL R52, R53, UR7 ;  /* 0x0000000735347c20 */ /* 0x000fe20008400000 */
[----:B------:R-:W-:Y:S02]  /*1790*/  FSEL R49, R49, -INF , !P1 ;  /* 0xff80000031317808 */ /* 0x000fe40004800000 */
[----:B------:R-:W-:Y:S01]  /*17a0*/  IMAD.X R53, RZ, RZ, R112, P5 ;  /* 0x000000ffff357224 */ /* 0x000fe200028e0670 */
[----:B------:R-:W-:-:S02]  /*17b0*/  ISETP.GT.U32.AND P1, PT, R113, R76, PT ;  /* 0x0000004c7100720c */ /* 0x000fc40003f24070 */
[----:B------:R-:W-:Y:S02]  /*17c0*/  FSEL R48, R48, -INF , !P0 ;  /* 0xff80000030307808 */ /* 0x000fe40004000000 */
[----:B------:R-:W-:Y:S02]  /*17d0*/  ISETP.GE.U32.AND P0, PT, R105, R76, PT ;  /* 0x0000004c6900720c */ /* 0x000fe40003f06070 */
[----:B------:R-:W-:Y:S01]  /*17e0*/  ISETP.GT.U32.AND.EX P1, PT, R53, RZ, PT, P1 ;  /* 0x000000ff3500720c */ /* 0x000fe20003f24110 */
[----:B------:R-:W-:Y:S01]  /*17f0*/  FMUL R53, R41, UR7 ;  /* 0x0000000729357c20 */ /* 0x000fe20008400000 */
[----:B------:R-:W-:Y:S01]  /*1800*/  ISETP.GE.U32.AND.EX P0, PT, R112, RZ, PT, P0 ;  /* 0x000000ff7000720c */ /* 0x000fe20003f06100 */
[----:B------:R-:W-:Y:S01]  /*1810*/  FMUL R41, R44, UR7 ;  /* 0x000000072c297c20 */ /* 0x000fe20008400000 */
[----:B------:R-:W-:Y:S02]  /*1820*/  FSEL R44, R40, -INF , !P3 ;  /* 0xff800000282c7808 */ /* 0x000fe40005800000 */
[----:B------:R-:W-:-:S02]  /*1830*/  FSEL R53, R53, -INF , !P0 ;  /* 0xff80000035357808 */ /* 0x000fc40004000000 */
[----:B------:R-:W-:Y:S02]  /*1840*/  ISETP.GT.U32.AND.EX P2, PT, R102, RZ, PT, P2 ;  /* 0x000000ff6600720c */ /* 0x000fe40003f44120 */
[----:B0-----:R-:W-:Y:S02]  /*1850*/  FMNMX R101, R92, R101, !PT ;  /* 0x000000655c657209 */ /* 0x001fe40007800000 */
[----:B------:R-:W-:Y:S02]  /*1860*/  ISETP.GT.U32.AND P0, PT, R43, R76, PT ;  /* 0x0000004c2b00720c */ /* 0x000fe40003f04070 */
[----:B------:R-:W-:Y:S02]  /*1870*/  FSEL R43, R41, -INF , !P1 ;  /* 0xff800000292b7808 */ /* 0x000fe40004800000 */
[----:B------:R-:W-:Y:S02]  /*1880*/  FMNMX R92, R44, R53, !PT ;  /* 0x000000352c5c7209 */ /* 0x000fe40007800000 */
[----:B------:R-:W-:-:S02]  /*1890*/  FSEL R50, R50, -INF , !P2 ;  /* 0xff80000032327808 */ /* 0x000fc40005000000 */
[----:B------:R-:W-:Y:S02]  /*18a0*/  ISETP.GT.U32.AND P2, PT, R111, R76, PT ;  /* 0x0000004c6f00720c */ /* 0x000fe40003f44070 */
[----:B------:R-:W-:Y:S01]  /*18b0*/  FMNMX R92, R43, R92, !PT ;  /* 0x0000005c2b5c7209 */ /* 0x000fe20007800000 */
[----:B------:R-:W-:Y:S01]  /*18c0*/  FMUL R40, R25, UR7 ;  /* 0x0000000719287c20 */ /* 0x000fe20008400000 */
[----:B------:R-:W-:Y:S02]  /*18d0*/  ISETP.GT.U32.AND.EX P2, PT, R112, RZ, PT, P2 ;  /* 0x000000ff7000720c */ /* 0x000fe40003f44120 */
[----:B------:R-:W-:Y:S01]  /*18e0*/  FMNMX R41, R45, R92, !PT ;  /* 0x0000005c2d297209 */ /* 0x000fe20007800000 */
[----:B------:R-:W-:Y:S01]  /*18f0*/  FMUL R25, R24, UR7 ;  /* 0x0000000718197c20 */ /* 0x000fe20008400000 */
[----:B------:R-:W-:Y:S02]  /*1900*/  FSEL R24, R40, -INF , !P2 ;  /* 0xff80000028187808 */ /* 0x000fe40005000000 */
[----:B------:R-:W-:-:S02]  /*1910*/  FMNMX R40, R48, R41, !PT ;  /* 0x0000002930287209 */ /* 0x000fc40007800000 */
[----:B------:R-:W-:Y:S02]  /*1920*/  ISETP.GT.U32.AND.EX P4, PT, R115, RZ, PT, P4 ;  /* 0x000000ff7300720c */ /* 0x000fe40003f84140 */
[----:B------:R-:W-:Y:S02]  /*1930*/  ISETP.GT.U32.AND P3, PT, R119, R76, PT ;  /* 0x0000004c7700720c */ /* 0x000fe40003f64070 */
[----:B------:R-:W-:Y:S02]  /*1940*/  FMNMX R41, R49, R40, !PT ;  /* 0x0000002831297209 */ /* 0x000fe40007800000 */
[----:B------:R-:W-:Y:S02]  /*1950*/  FSEL R52, R52, -INF , !P4 ;  /* 0xff80000034347808 */ /* 0x000fe40006000000 */
[----:B------:R-:W-:Y:S02]  /*1960*/  ISETP.GT.U32.AND.EX P3, PT, R112, RZ, PT, P3 ;  /* 0x000000ff7000720c */ /* 0x000fe40003f64130 */
[----:B------:R-:W-:-:S02]  /*1970*/  FMNMX R41, R50, R41, !PT ;  /* 0x0000002932297209 */ /* 0x000fc40007800000 */
[-C--:B------:R-:W-:Y:S02]  /*1980*/  ISETP.GT.U32.AND P5, PT, R109, R76.reuse, PT ;  /* 0x0000004c6d00720c */ /* 0x080fe40003fa4070 */
[----:B------:R-:W-:Y:S02]  /*1990*/  FSEL R25, R25, -INF , !P3 ;  /* 0xff80000019197808 */ /* 0x000fe40005800000 */
[----:B------:R-:W-:Y:S02]  /*19a0*/  FMNMX R40, R52, R41, !PT ;  /* 0x0000002934287209 */ /* 0x000fe40007800000 */
[----:B------:R-:W-:Y:S02]  /*19b0*/  ISETP.GT.U32.AND P4, PT, R95, R76, PT ;  /* 0x0000004c5f00720c */ /* 0x000fe40003f84070 */
[C---:B------:R-:W-:Y:S02]  /*19c0*/  ISETP.GT.U32.AND.EX P5, PT, R112.reuse, RZ, PT, P5 ;  /* 0x000000ff7000720c */ /* 0x040fe40003fa4150 */
[----:B------:R-:W-:Y:S01]  /*19d0*/  FMNMX R95, R25, R40, !PT ;  /* 0x00000028195f7209 */ /* 0x000fe20007800000 */
[----:B------:R-:W0:Y:S01]  /*19e0*/  SHFL.BFLY PT, R96, R101, 0x1, 0x1f ;  /* 0x0c201f0065607f89 */ /* 0x000e2200000e0000 */
[----:B------:R-:W-:-:S02]  /*19f0*/  ISETP.GT.U32.AND.EX P4, PT, R112, RZ, PT, P4 ;  /* 0x000000ff7000720c */ /* 0x000fc40003f84140 */
[----:B------:R-:W-:Y:S02]  /*1a00*/  FSEL R28, R28, -INF , !P5 ;  /* 0xff8000001c1c7808 */ /* 0x000fe40006800000 */
[----:B------:R-:W-:Y:S01]  /*1a10*/  FMNMX R95, R24, R95, !PT ;  /* 0x0000005f185f7209 */ /* 0x000fe20007800000 */
[----:B------:R-:W-:Y:S01]  /*1a20*/  FMUL R92, R33, UR7 ;  /* 0x00000007215c7c20 */ /* 0x000fe20008400000 */
[----:B------:R-:W-:Y:S01]  /*1a30*/  FMUL R113, R36, UR7 ;  /* 0x0000000724717c20 */ /* 0x000fe20008400000 */
[----:B------:R-:W-:Y:S02]  /*1a40*/  ISETP.GT.U32.AND P1, PT, R117, R76, PT ;  /* 0x0000004c7500720c */ /* 0x000fe40003f24070 */
[----:B------:R-:W-:Y:S02]  /*1a50*/  ISETP.GT.U32.AND.EX P0, PT, R112, RZ, PT, P0 ;  /* 0x000000ff7000720c */ /* 0x000fe40003f04100 */
[----:B------:R-:W-:Y:S02]  /*1a60*/  FSEL R33, R29, -INF , !P4 ;  /* 0xff8000001d217808 */ /* 0x000fe40006000000 */
[----:B------:R-:W-:-:S02]  /*1a70*/  FMNMX R36, R28, R95, !PT ;  /* 0x0000005f1c247209 */ /* 0x000fc40007800000 */
[----:B------:R-:W-:Y:S02]  /*1a80*/  ISETP.GT.U32.AND P2, PT, R121, R76, PT ;  /* 0x0000004c7900720c */ /* 0x000fe40003f44070 */
[----:B------:R-:W-:Y:S02]  /*1a90*/  ISETP.GT.U32.AND.EX P1, PT, R112, RZ, PT, P1 ;  /* 0x000000ff7000720c */ /* 0x000fe40003f24110 */
[----:B------:R-:W-:Y:S02]  /*1aa0*/  FSEL R29, R32, -INF , !P0 ;  /* 0xff800000201d7808 */ /* 0x000fe40004000000 */
[----:B------:R-:W-:Y:S01]  /*1ab0*/  FMNMX R36, R33, R36, !PT ;  /* 0x0000002421247209 */ /* 0x000fe20007800000 */
[----:B------:R-:W-:Y:S01]  /*1ac0*/  FMUL R115, R37, UR7 ;  /* 0x0000000725737c20 */ /* 0x000fe20008400000 */
[----:B------:R-:W-:Y:S02]  /*1ad0*/  ISETP.GT.U32.AND P3, PT, R123, R76, PT ;  /* 0x0000004c7b00720c */ /* 0x000fe40003f64070 */
[----:B------:R-:W-:-:S02]  /*1ae0*/  ISETP.GT.U32.AND.EX P2, PT, R112, RZ, PT, P2 ;  /* 0x000000ff7000720c */ /* 0x000fc40003f44120 */
[----:B------:R-:W-:Y:S02]  /*1af0*/  FSEL R37, R92, -INF , !P1 ;  /* 0xff8000005c257808 */ /* 0x000fe40004800000 */
[----:B------:R-:W-:Y:S02]  /*1b00*/  FMNMX R36, R29, R36, !PT ;  /* 0x000000241d247209 */ /* 0x000fe40007800000 */
[----:B------:R-:W-:Y:S02]  /*1b10*/  ISETP.GT.U32.AND.EX P3, PT, R112, RZ, PT, P3 ;  /* 0x000000ff7000720c */ /* 0x000fe40003f64130 */
[----:B------:R-:W-:Y:S02]  /*1b20*/  FSEL R113, R113, -INF , !P2 ;  /* 0xff80000071717808 */ /* 0x000fe40005000000 */
[----:B------:R-:W-:Y:S02]  /*1b30*/  FMNMX R36, R37, R36, !PT ;  /* 0x0000002425247209 */ /* 0x000fe40007800000 */
[----:B------:R-:W-:-:S02]  /*1b40*/  FSEL R115, R115, -INF , !P3 ;  /* 0xff80000073737808 */ /* 0x000fc40005800000 */
[----:B------:R-:W-:Y:S02]  /*1b50*/  FMNMX R36, R113, R36, !PT ;  /* 0x0000002471247209 */ /* 0x000fe40007800000 */
[----:B0-----:R-:W-:Y:S02]  /*1b60*/  FMNMX R101, R101, R96, !PT ;  /* 0x0000006065657209 */ /* 0x001fe40007800000 */
[----:B------:R-:W-:Y:S02]  /*1b70*/  FMNMX R36, R115, R36, !PT ;  /* 0x0000002473247209 */ /* 0x000fe40007800000 */
[----:B------:R-:W-:-:S03]  /*1b80*/  FMNMX R41, R101, R74, !PT ;  /* 0x0000004a65297209 */ /* 0x000fc60007800000 */
[----:B------:R-:W0:Y:S02]  /*1b90*/  SHFL.BFLY PT, R101, R36, 0x2, 0x1f ;  /* 0x0c401f0024657f89 */ /* 0x000e2400000e0000 */
[----:B------:R-:W-:-:S04]  /*1ba0*/  FADD R26, R26, -R41 ;  /* 0x800000291a1a7221 */ /* 0x000fc80000000000 */
[----:B------:R-:W-:Y:S01]  /*1bb0*/  FMUL R92, R26, 1.4426950216293334961 ;  /* 0x3fb8aa3b1a5c7820 */ /* 0x000fe20000400000 */
[----:B------:R-:W-:Y:S01]  /*1bc0*/  FADD R26, R27, -R41 ;  /* 0x800000291b1a7221 */ /* 0x000fe20000000000 */
[----:B0-----:R-:W-:-:S05]  /*1bd0*/  FMNMX R36, R36, R101, !PT ;  /* 0x0000006524247209 */ /* 0x001fca0007800000 */
[----:B------:R-:W0:Y:S01]  /*1be0*/  SHFL.BFLY PT, R27, R36, 0x1, 0x1f ;  /* 0x0c201f00241b7f89 */ /* 0x000e2200000e0000 */
[--C-:B------:R-:W-:Y:S01]  /*1bf0*/  FADD R42, R42, -R41.reuse ;  /* 0x800000292a2a7221 */ /* 0x100fe20000000000 */
[--C-:B------:R-:W-:Y:S01]  /*1c00*/  FADD R46, R46, -R41.reuse ;  /* 0x800000292e2e7221 */ /* 0x100fe20000000000 */
[----:B------:R-:W-:Y:S02]  /*1c10*/  FADD R106, R106, -R41 ;  /* 0x800000296a6a7221 */ /* 0x000fe40000000000 */
[----:B------:R-:W-:Y:S01]  /*1c20*/  FMUL R40, R42, 1.4426950216293334961 ;  /* 0x3fb8aa3b2a287820 */ /* 0x000fe20000400000 */
[----:B------:R-:W-:Y:S01]  /*1c30*/  FMUL R42, R46, 1.4426950216293334961 ;  /* 0x3fb8aa3b2e2a7820 */ /* 0x000fe20000400000 */
[----:B------:R-:W-:Y:S01]  /*1c40*/  FMUL R46, R106, 1.4426950216293334961 ;  /* 0x3fb8aa3b6a2e7820 */ /* 0x000fe20000400000 */
[----:B------:R-:W-:-:S04]  /*1c50*/  FMUL R26, R26, 1.4426950216293334961 ;  /* 0x3fb8aa3b1a1a7820 */ /* 0x000fc80000400000 */
[----:B------:R1:W-:Y:S01]  /*1c60*/  MUFU.EX2 R96, R26 ;  /* 0x0000001a00607308 */ /* 0x0003e20000000800 */
[----:B------:R-:W-:Y:S01]  /*1c70*/  FADD R30, R30, -R41 ;  /* 0x800000291e1e7221 */ /* 0x000fe20000000000 */
[----:B0-----:R-:W-:Y:S01]  /*1c80*/  FMNMX R106, R36, R27, !PT ;  /* 0x0000001b246a7209 */ /* 0x001fe20007800000 */
[----:B-1----:R-:W-:-:S03]  /*1c90*/  FADD R26, -R41, R74 ;  /* 0x0000004a291a7221 */ /* 0x002fc60000000100 */
[----:B------:R-:W-:Y:S01]  /*1ca0*/  FMNMX R106, R106, R91, !PT ;  /* 0x0000005b6a6a7209 */ /* 0x000fe20007800000 */
[----:B------:R-:W-:-:S04]  /*1cb0*/  FMUL R111, R26, 1.4426950216293334961 ;  /* 0x3fb8aa3b1a6f7820 */ /* 0x000fc80000400000 */
[--C-:B------:R-:W-:Y:S01]  /*1cc0*/  FADD R26, R43, -R106.reuse ;  /* 0x8000006a2b1a7221 */ /* 0x100fe20000000000 */
[----:B------:R-:W-:Y:S01]  /*1cd0*/  FMUL R30, R30, 1.4426950216293334961 ;  /* 0x3fb8aa3b1e1e7820 */ /* 0x000fe20000400000 */
[--C-:B------:R-:W-:Y:S02]  /*1ce0*/  FADD R31, R31, -R41.reuse ;  /* 0x800000291f1f7221 */ /* 0x100fe40000000000 */
[----:B------:R-:W-:Y:S01]  /*1cf0*/  FMUL R27, R26, 1.4426950216293334961 ;  /* 0x3fb8aa3b1a1b7820 */ /* 0x000fe20000400000 */
[--C-:B------:R-:W-:Y:S01]  /*1d00*/  FADD R26, R45, -R106.reuse ;  /* 0x8000006a2d1a7221 */ /* 0x100fe20000000000 */
[----:B------:R0:W-:Y:S01]  /*1d10*/  MUFU.EX2 R101, R30 ;  /* 0x0000001e00657308 */ /* 0x0001e20000000800 */
[----:B------:R-:W-:Y:S01]  /*1d20*/  FMUL R31, R31, 1.4426950216293334961 ;  /* 0x3fb8aa3b1f1f7820 */ /* 0x000fe20000400000 */
[----:B------:R-:W-:Y:S01]  /*1d30*/  FADD R34, R34, -R41 ;  /* 0x8000002922227221 */ /* 0x000fe20000000000 */
[----:B0-----:R-:W-:Y:S01]  /*1d40*/  FMUL R30, R26, 1.4426950216293334961 ;  /* 0x3fb8aa3b1a1e7820 */ /* 0x001fe20000400000 */
[----:B------:R-:W-:-:S04]  /*1d50*/  FADD R26, R48, -R106 ;  /* 0x8000006a301a7221 */ /* 0x000fc80000000000 */
[----:B------:R0:W-:Y:S01]  /*1d60*/  MUFU.EX2 R105, R31 ;  /* 0x0000001f00697308 */ /* 0x0001e20000000800 */
[----:B------:R-:W-:Y:S01]  /*1d70*/  FMUL R34, R34, 1.4426950216293334961 ;  /* 0x3fb8aa3b22227820 */ /* 0x000fe20000400000 */
[----:B----4-:R-:W-:Y:S01]  /*1d80*/  STS.U16 [R81+UR25+0x1000], R100 ;  /* 0x0010006451007988 */ /* 0x010fe20008000419 */
[----:B0-----:R-:W-:Y:S01]  /*1d90*/  FMUL R31, R26, 1.4426950216293334961 ;  /* 0x3fb8aa3b1a1f7820 */ /* 0x001fe20000400000 */
[--C-:B------:R-:W-:Y:S02]  /*1da0*/  FADD R26, R49, -R106.reuse ;  /* 0x8000006a311a7221 */ /* 0x100fe40000000000 */
[----:B---3--:R-:W-:Y:S01]  /*1db0*/  STS.U16 [R81+UR25+0x1400], R108 ;  /* 0x0014006c51007988 */ /* 0x008fe20008000419 */
[--C-:B------:R-:W-:Y:S01]  /*1dc0*/  FADD R24, R24, -R106.reuse ;  /* 0x8000006a18187221 */ /* 0x100fe20000000000 */
[----:B------:R-:W-:Y:S02]  /*1dd0*/  FMUL R32, R26, 1.4426950216293334961 ;  /* 0x3fb8aa3b1a207820 */ /* 0x000fe40000400000 */
[----:B-----5:R0:W-:Y:S01]  /*1de0*/  STS.U16 [R81+UR25+0x1800], R94 ;  /* 0x0018005e51007988 */ /* 0x0201e20008000419 */
[----:B------:R-:W-:-:S03]  /*1df0*/  FADD R26, R50, -R106 ;  /* 0x8000006a321a7221 */ /* 0x000fc60000000000 */
[----:B--2---:R-:W-:Y:S01]  /*1e00*/  STS.U16 [R81+UR25+0x1c00], R98 ;  /* 0x001c006251007988 */ /* 0x004fe20008000419 */
[----:B------:R1:W-:Y:S03]  /*1e10*/  MUFU.EX2 R102, R34 ;  /* 0x0000002200667308 */ /* 0x0003e60000000800 */
[----:B------:R-:W-:Y:S01]  /*1e20*/  STS.U16 [R84+UR25+0x1200], R103 ;  /* 0x0012006754007988 */ /* 0x000fe20008000419 */
[----:B------:R-:W-:-:S03]  /*1e30*/  FADD R53, R53, -R106 ;  /* 0x8000006a35357221 */ /* 0x000fc60000000000 */
[----:B------:R-:W-:Y:S04]  /*1e40*/  STS.U16 [R84+UR25+0x1600], R93 ;  /* 0x0016005d54007988 */ /* 0x000fe80008000419 */
[----:B------:R-:W-:Y:S04]  /*1e50*/  STS.U16 [R84+UR25+0x1a00], R97 ;  /* 0x001a006154007988 */ /* 0x000fe80008000419 */
[----:B------:R-:W-:Y:S01]  /*1e60*/  STS.U16 [R84+UR25+0x1e00], R51 ;  /* 0x001e003354007988 */ /* 0x000fe20008000419 */
[----:B-1----:R-:W-:Y:S01]  /*1e70*/  FMUL R34, R26, 1.4426950216293334961 ;  /* 0x3fb8aa3b1a227820 */ /* 0x002fe20000400000 */
[----:B------:R1:W-:Y:S06]  /*1e80*/  MEMBAR.ALL.CTA ;  /* 0x0000000000007992 */ /* 0x0003ec0000008000 */
[----:B-1----:R-:W1:Y:S01]  /*1e90*/  FENCE.VIEW.ASYNC.S ;  /* 0x00000000000073c6 */ /* 0x002e620000000000 */
[--C-:B------:R-:W-:Y:S01]  /*1ea0*/  FADD R26, R52, -R106.reuse ;  /* 0x8000006a341a7221 */ /* 0x100fe20000000000 */
[----:B------:R-:W-:Y:S01]  /*1eb0*/  FMUL R24, R24, 1.4426950216293334961 ;  /* 0x3fb8aa3b18187820 */ /* 0x000fe20000400000 */
[----:B------:R-:W-:Y:S01]  /*1ec0*/  FMUL R53, R53, 1.4426950216293334961 ;  /* 0x3fb8aa3b35357820 */ /* 0x000fe20000400000 */
[----:B------:R-:W-:Y:S01]  /*1ed0*/  FADD R25, R25, -R106 ;  /* 0x8000006a19197221 */ /* 0x000fe20000000000 */
[----:B------:R-:W-:Y:S01]  /*1ee0*/  FMUL R26, R26, 1.4426950216293334961 ;  /* 0x3fb8aa3b1a1a7820 */ /* 0x000fe20000400000 */
[----:B------:R2:W-:Y:S02]  /*1ef0*/  MUFU.EX2 R117, R24 ;  /* 0x0000001800757308 */ /* 0x0005e40000000800 */
[----:B------:R-:W-:Y:S01]  /*1f00*/  FMUL R25, R25, 1.4426950216293334961 ;  /* 0x3fb8aa3b19197820 */ /* 0x000fe20000400000 */
[----:B--2---:R-:W-:-:S05]  /*1f10*/  FADD R24, -R106, R91 ;  /* 0x0000005b6a187221 */ /* 0x004fca0000000100 */
[----:B------:R-:W-:Y:S01]  /*1f20*/  MUFU.EX2 R43, R53 ;  /* 0x00000035002b7308 */ /* 0x000fe20000000800 */
[--C-:B------:R-:W-:Y:S01]  /*1f30*/  FADD R99, R99, -R41.reuse ;  /* 0x8000002963637221 */ /* 0x100fe20000000000 */
[--C-:B------:R-:W-:Y:S01]  /*1f40*/  FADD R47, R47, -R41.reuse ;  /* 0x800000292f2f7221 */ /* 0x100fe20000000000 */
[----:B------:R-:W-:-:S05]  /*1f50*/  FADD R107, R107, -R41 ;  /* 0x800000296b6b7221 */ /* 0x000fca0000000000 */
[----:B------:R2:W-:Y:S01]  /*1f60*/  MUFU.EX2 R53, R26 ;  /* 0x0000001a00357308 */ /* 0x0005e20000000800 */
[--C-:B------:R-:W-:Y:S01]  /*1f70*/  FADD R54, R54, -R41.reuse ;  /* 0x8000002936367221 */ /* 0x100fe20000000000 */
[----:B------:R-:W-:Y:S01]  /*1f80*/  FADD R55, R55, -R41 ;  /* 0x8000002937377221 */ /* 0x000fe20000000000 */
[--C-:B------:R-:W-:Y:S01]  /*1f90*/  FADD R44, R44, -R106.reuse ;  /* 0x8000006a2c2c7221 */ /* 0x100fe20000000000 */
[----:B--2---:R-:W-:Y:S01]  /*1fa0*/  FMUL R26, R24, 1.4426950216293334961 ;  /* 0x3fb8aa3b181a7820 */ /* 0x004fe20000400000 */
[----:B------:R-:W-:-:S03]  /*1fb0*/  FADD R24, R113, -R106 ;  /* 0x8000006a71187221 */ /* 0x000fc60000000000 */
[----:B------:R2:W-:Y:S01]  /*1fc0*/  MUFU.EX2 R110, R25 ;  /* 0x00000019006e7308 */ /* 0x0005e20000000800 */
[--C-:B------:R-:W-:Y:S01]  /*1fd0*/  FADD R35, R35, -R41.reuse ;  /* 0x8000002923237221 */ /* 0x100fe20000000000 */
[--C-:B------:R-:W-:Y:S01]  /*1fe0*/  FADD R38, R38, -R41.reuse ;  /* 0x8000002926267221 */ /* 0x100fe20000000000 */
[----:B------:R-:W-:Y:S01]  /*1ff0*/  FADD R39, R39, -R41 ;  /* 0x8000002927277221 */ /* 0x000fe20000000000 */
[--C-:B------:R-:W-:Y:S01]  /*2000*/  FADD R28, R28, -R106.reuse ;  /* 0x8000006a1c1c7221 */ /* 0x100fe20000000000 */
[--C-:B------:R-:W-:Y:S01]  /*2010*/  FADD R33, R33, -R106.reuse ;  /* 0x8000006a21217221 */ /* 0x100fe20000000000 */
[--C-:B------:R-:W-:Y:S01]  /*2020*/  FADD R29, R29, -R106.reuse ;  /* 0x8000006a1d1d7221 */ /* 0x100fe20000000000 */
[--C-:B------:R-:W-:Y:S01]  /*2030*/  FADD R37, R37, -R106.reuse ;  /* 0x8000006a25257221 */ /* 0x100fe20000000000 */
[----:B--2---:R-:W-:Y:S01]  /*2040*/  FMUL R25, R24, 1.4426950216293334961 ;  /* 0x3fb8aa3b18197820 */ /* 0x004fe20000400000 */
[----:B------:R-:W-:Y:S01]  /*2050*/  FADD R24, R115, -R106 ;  /* 0x8000006a73187221 */ /* 0x000fe20000000000 */
[----:B------:R-:W-:Y:S01]  /*2060*/  FMUL R95, R99, 1.4426950216293334961 ;  /* 0x3fb8aa3b635f7820 */ /* 0x000fe20000400000 */
        /* <DEDUP_REMOVED lines=13> */
[----:B------:R-:W2:Y:S08]  /*2140*/  MUFU.EX2 R111, R111 ;  /* 0x0000006f006f7308 */ /* 0x000eb00000000800 */
[----:B------:R-:W3:Y:S01]  /*2150*/  MUFU.EX2 R113, R26 ;  /* 0x0000001a00717308 */ /* 0x000ee20000000800 */
[----:B------:R-:W-:-:S07]  /*2160*/  USHF.L.U32 UR6, UR28, 0x5, URZ ;  /* 0x000000051c067899 */ /* 0x000fce000800063f */
[----:B------:R-:W-:Y:S08]  /*2170*/  MUFU.EX2 R40, R40 ;  /* 0x0000002800287308 */ /* 0x000ff00000000800 */
[----:B------:R-:W4:Y:S08]  /*2180*/  MUFU.EX2 R95, R95 ;  /* 0x0000005f005f7308 */ /* 0x000f300000000800 */
[----:B------:R-:W-:Y:S08]  /*2190*/  MUFU.EX2 R42, R42 ;  /* 0x0000002a002a7308 */ /* 0x000ff00000000800 */
[----:B------:R-:W5:Y:S08]  /*21a0*/  MUFU.EX2 R47, R47 ;  /* 0x0000002f002f7308 */ /* 0x000f700000000800 */
[----:B------:R-:W-:Y:S08]  /*21b0*/  MUFU.EX2 R46, R46 ;  /* 0x0000002e002e7308 */ /* 0x000ff00000000800 */
[----:B------:R-:W-:Y:S08]  /*21c0*/  MUFU.EX2 R99, R99 ;  /* 0x0000006300637308 */ /* 0x000ff00000000800 */
[----:B------:R-:W-:Y:S08]  /*21d0*/  MUFU.EX2 R54, R54 ;  /* 0x0000003600367308 */ /* 0x000ff00000000800 */
[----:B------:R-:W-:Y:S08]  /*21e0*/  MUFU.EX2 R55, R55 ;  /* 0x0000003700377308 */ /* 0x000ff00000000800 */
[----:B------:R-:W-:Y:S08]  /*21f0*/  MUFU.EX2 R92, R92 ;  /* 0x0000005c005c7308 */ /* 0x000ff00000000800 */
[----:B------:R-:W-:Y:S08]  /*2200*/  MUFU.EX2 R107, R35 ;  /* 0x00000023006b7308 */ /* 0x000ff00000000800 */
[----:B------:R-:W-:Y:S08]  /*2210*/  MUFU.EX2 R109, R38 ;  /* 0x00000026006d7308 */ /* 0x000ff00000000800 */
[----:B------:R-:W-:Y:S08]  /*2220*/  MUFU.EX2 R74, R39 ;  /* 0x00000027004a7308 */ /* 0x000ff00000000800 */
[----:B------:R-:W1:Y:S08]  /*2230*/  MUFU.EX2 R44, R44 ;  /* 0x0000002c002c7308 */ /* 0x000e700000000800 */
[----:B------:R-:W-:Y:S08]  /*2240*/  MUFU.EX2 R45, R27 ;  /* 0x0000001b002d7308 */ /* 0x000ff00000000800 */
[----:B------:R-:W1:Y:S08]  /*2250*/  MUFU.EX2 R48, R30 ;  /* 0x0000001e00307308 */ /* 0x000e700000000800 */
[----:B------:R-:W-:Y:S08]  /*2260*/  MUFU.EX2 R49, R31 ;  /* 0x0000001f00317308 */ /* 0x000ff00000000800 */
[----:B------:R-:W1:Y:S08]  /*2270*/  MUFU.EX2 R50, R32 ;  /* 0x0000002000327308 */ /* 0x000e700000000800 */
[----:B------:R-:W1:Y:S08]  /*2280*/  MUFU.EX2 R52, R34 ;  /* 0x0000002200347308 */ /* 0x000e700000000800 */
[----:B------:R-:W-:Y:S08]  /*2290*/  MUFU.EX2 R112, R28 ;  /* 0x0000001c00707308 */ /* 0x000ff00000000800 */
[----:B------:R-:W1:Y:S08]  /*22a0*/  MUFU.EX2 R119, R33 ;  /* 0x0000002100777308 */ /* 0x000e700000000800 */
[----:B------:R-:W-:Y:S08]  /*22b0*/  MUFU.EX2 R114, R29 ;  /* 0x0000001d00727308 */ /* 0x000ff00000000800 */
[----:B------:R-:W1:Y:S08]  /*22c0*/  MUFU.EX2 R91, R37 ;  /* 0x00000025005b7308 */ /* 0x000e700000000800 */
[----:B------:R4:W-:Y:S08]  /*22d0*/  MUFU.EX2 R115, R25 ;  /* 0x0000001900737308 */ /* 0x0009f00000000800 */
[----:B0-----:R1:W0:Y:S01]  /*22e0*/  MUFU.EX2 R94, R24 ;  /* 0x00000018005e7308 */ /* 0x0012220000000800 */
[----:B------:R-:W-:Y:S01]  /*22f0*/  ULOP3.LUT UR6, UR6, 0x80, URZ, 0xc0, !UPT ;  /* 0x0000008006067892 */ /* 0x000fe2000f8ec03f */
[-C--:B--2---:R-:W-:Y:S01]  /*2300*/  FMUL R58, R58, R111.reuse ;  /* 0x0000006f3a3a7220 */ /* 0x084fe20000400000 */
[-C--:B------:R-:W-:Y:S01]  /*2310*/  FMUL R59, R59, R111.reuse ;  /* 0x0000006f3b3b7220 */ /* 0x080fe20000400000 */
[-C--:B------:R-:W-:Y:S01]  /*2320*/  FMUL R62, R62, R111.reuse ;  /* 0x0000006f3e3e7220 */ /* 0x080fe20000400000 */
[----:B------:R-:W-:Y:S01]  /*2330*/  ULEA.HI UR6, UR29, UR6, URZ, 0x1c ;  /* 0x000000061d067291 */ /* 0x000fe2000f8fe03f */
[----:B------:R-:W-:Y:S01]  /*2340*/  FMUL R63, R63, R111 ;  /* 0x0000006f3f3f7220 */ /* 0x000fe20000400000 */
[-C--:B---3--:R-:W-:Y:S01]  /*2350*/  FMUL R56, R56, R113.reuse ;  /* 0x0000007138387220 */ /* 0x088fe20000400000 */
[-C--:B------:R-:W-:Y:S01]  /*2360*/  FMUL R57, R57, R113.reuse ;  /* 0x0000007139397220 */ /* 0x080fe20000400000 */
[-C--:B------:R-:W-:Y:S01]  /*2370*/  FMUL R60, R60, R113.reuse ;  /* 0x000000713c3c7220 */ /* 0x080fe20000400000 */
[----:B------:R-:W-:Y:S01]  /*2380*/  FMUL R61, R61, R113 ;  /* 0x000000713d3d7220 */ /* 0x000fe20000400000 */
[----:B----4-:R-:W-:Y:S01]  /*2390*/  F2FP.F16.F32.PACK_AB R25, R95, R40 ;  /* 0x000000285f19723e */ /* 0x010fe200000000ff */
[----:B------:R-:W-:Y:S01]  /*23a0*/  ULOP3.LUT UR6, UR6, 0x3fff, URZ, 0xc0, !UPT ;  /* 0x00003fff06067892 */ /* 0x000fe2000f8ec03f */
[----:B-----5:R-:W-:-:S02]  /*23b0*/  F2FP.F16.F32.PACK_AB R27, R47, R42 ;  /* 0x0000002a2f1b723e */ /* 0x020fc400000000ff */
[----:B-1----:R-:W-:Y:S02]  /*23c0*/  F2FP.F16.F32.PACK_AB R24, R43, R44 ;  /* 0x0000002c2b18723e */ /* 0x002fe400000000ff */
[----:B------:R-:W-:Y:S02]  /*23d0*/  F2FP.F16.F32.PACK_AB R26, R48, R45 ;  /* 0x0000002d301a723e */ /* 0x000fe400000000ff */
[----:B------:R-:W-:Y:S02]  /*23e0*/  F2FP.F16.F32.PACK_AB R28, R50, R49 ;  /* 0x00000031321c723e */ /* 0x000fe400000000ff */
[----:B------:R-:W-:Y:S02]  /*23f0*/  F2FP.F16.F32.PACK_AB R29, R99, R46 ;  /* 0x0000002e631d723e */ /* 0x000fe400000000ff */
[----:B------:R-:W-:Y:S02]  /*2400*/  F2FP.F16.F32.PACK_AB R30, R53, R52 ;  /* 0x00000034351e723e */ /* 0x000fe400000000ff */
[----:B------:R-:W-:-:S02]  /*2410*/  F2FP.F16.F32.PACK_AB R31, R55, R54 ;  /* 0x00000036371f723e */ /* 0x000fc400000000ff */
[----:B------:R-:W-:Y:S02]  /*2420*/  F2FP.F16.F32.PACK_AB R32, R117, R110 ;  /* 0x0000006e7520723e */ /* 0x000fe400000000ff */
[----:B------:R-:W-:Y:S02]  /*2430*/  F2FP.F16.F32.PACK_AB R33, R101, R92 ;  /* 0x0000005c6521723e */ /* 0x000fe400000000ff */
[----:B------:R-:W-:Y:S02]  /*2440*/  F2FP.F16.F32.PACK_AB R34, R119, R112 ;  /* 0x000000707722723e */ /* 0x000fe400000000ff */
[----:B------:R-:W-:Y:S02]  /*2450*/  F2FP.F16.F32.PACK_AB R35, R105, R96 ;  /* 0x000000606923723e */ /* 0x000fe400000000ff */
[----:B------:R-:W-:Y:S02]  /*2460*/  F2FP.F16.F32.PACK_AB R36, R91, R114 ;  /* 0x000000725b24723e */ /* 0x000fe400000000ff */
[----:B------:R-:W-:-:S02]  /*2470*/  F2FP.F16.F32.PACK_AB R37, R107, R102 ;  /* 0x000000666b25723e */ /* 0x000fc400000000ff */
[----:B0-----:R-:W-:Y:S02]  /*2480*/  F2FP.F16.F32.PACK_AB R38, R94, R115 ;  /* 0x000000735e26723e */ /* 0x001fe400000000ff */
[----:B------:R-:W-:Y:S01]  /*2490*/  F2FP.F16.F32.PACK_AB R39, R74, R109 ;  /* 0x0000006d4a27723e */ /* 0x000fe200000000ff */
[----:B------:R-:W-:Y:S06]  /*24a0*/  BAR.SYNC.DEFER_BLOCKING 0x0 ;  /* 0x0000000000007b1d */ /* 0x000fec0000010000 */
[----:B------:R-:W-:Y:S01]  /*24b0*/  UMOV UR30, UR6 ;  /* 0x00000006001e7c82 */ /* 0x000fe20008000000 */
[----:B------:R-:W-:Y:S01]  /*24c0*/  UMOV UR31, 0x40000040 ;  /* 0x40000040001f7882 */ /* 0x000fe20000000000 */
[----:B------:R-:W-:-:S06]  /*24d0*/  WARPGROUP.ARRIVE ;  /* 0x00000000000079c5 */ /* 0x000fcc0000000000 */
[----:B------:R-:W-:Y:S01]  /*24e0*/  HGMMA.64x16x16.F32 R56, R24, gdesc[UR28], R56 ;  /* 0x0020001c18387df0 */ /* 0x000fe20008700838 */
[----:B------:R-:W-:-:S03]  /*24f0*/  UIADD3 UR12, UP0, UR6, 0x2, URZ ;  /* 0x00000002060c7890 */ /* 0x000fc6000ff1e03f */
[----:B------:R-:W-:Y:S02]  /*2500*/  UMOV UR6, URZ ;  /* 0x0000003f00067c82 */ /* 0x000fe40008000000 */
[----:B------:R-:W-:Y:S02]  /*2510*/  UIADD3.X UR13, UR6, 0x40000040, URZ, UP0, !UPT ;  /* 0x40000040060d7890 */ /* 0x000fe400087fe43f */
[----:B------:R-:W-:-:S05]  /*2520*/  UMOV UR30, UR12 ;  /* 0x0000000c001e7c82 */ /* 0x000fca0008000000 */
[----:B------:R-:W-:Y:S01]  /*2530*/  UMOV UR31, UR13 ;  /* 0x0000000d001f7c82 */ /* 0x000fe20008000000 */
[----:B------:R-:W-:Y:S01]  /*2540*/  FADD R95, R40, R95 ;  /* 0x0000005f285f7221 */ /* 0x000fe20000000000 */
[----:B------:R-:W-:-:S03]  /*2550*/  FADD R44, R44, R43 ;  /* 0x0000002b2c2c7221 */ /* 0x000fc60000000000 */
[----:B------:R-:W-:Y:S01]  /*2560*/  FADD R42, R42, R95 ;  /* 0x0000005f2a2a7221 */ /* 0x000fe20000000000 */
[----:B------:R-:W-:-:S03]  /*2570*/  FADD R45, R45, R44 ;  /* 0x0000002c2d2d7221 */ /* 0x000fc60000000000 */
[----:B------:R-:W-:Y:S01]  /*2580*/  FADD R47, R47, R42 ;  /* 0x0000002a2f2f7221 */ /* 0x000fe20000000000 */
[----:B------:R-:W-:Y:S01]  /*2590*/  FADD R48, R48, R45 ;  /* 0x0000002d30307221 */ /* 0x000fe20000000000 */
[----:B------:R-:W-:Y:S02]  /*25a0*/  HGMMA.64x16x16.F32 R56, R28, gdesc[UR28], R56 ;  /* 0x0020001c1c387df0 */ /* 0x000fe40008700838 */
[----:B------:R-:W-:Y:S01]  /*25b0*/  FADD R46, R46, R47 ;  /* 0x0000002f2e2e7221 */ /* 0x000fe20000000000 */
[----:B------:R-:W-:-:S03]  /*25c0*/  FADD R49, R49, R48 ;  /* 0x0000003031317221 */ /* 0x000fc60000000000 */
[----:B------:R-:W-:Y:S01]  /*25d0*/  FADD R99, R99, R46 ;  /* 0x0000002e63637221 */ /* 0x000fe20000000000 */
[----:B------:R-:W-:Y:S01]  /*25e0*/  FADD R49, R50, R49 ;  /* 0x0000003132317221 */ /* 0x000fe20000000000 */
[----:B------:R-:W-:Y:S02]  /*25f0*/  UIADD3.64 UR34, UR30, 0x2, URZ ;  /* 0x000000021e227897 */ /* 0x000fe4000fffe03f */
[----:B------:R-:W-:Y:S01]  /*2600*/  FADD R54, R54, R99 ;  /* 0x0000006336367221 */ /* 0x000fe20000000000 */
[----:B------:R-:W-:-:S03]  /*2610*/  FADD R52, R52, R49 ;  /* 0x0000003134347221 */ /* 0x000fc60000000000 */
        /* <DEDUP_REMOVED lines=19> */
[----:B------:R-:W-:-:S03]  /*2750*/  UIADD3.64 UR30, UR30, 0x4, URZ ;  /* 0x000000041e1e7897 */ /* 0x000fc6000fffe03f */
[----:B------:R-:W0:Y:S04]  /*2760*/  SHFL.BFLY PT, R42, R109, 0x2, 0x1f ;  /* 0x0c401f006d2a7f89 */ /* 0x000e2800000e0000 */
[----:B------:R-:W1:Y:S01]  /*2770*/  SHFL.BFLY PT, R40, R115, 0x2, 0x1f ;  /* 0x0c401f0073287f89 */ /* 0x000e6200000e0000 */
[----:B------:R-:W-:Y:S01]  /*2780*/  UIADD3 UR4, UP0, UR4, 0x40, URZ ;  /* 0x0000004004047890 */ /* 0x000fe2000ff1e03f */
[----:B------:R-:W-:Y:S01]  /*2790*/  HGMMA.64x16x16.F32 R56, R36, gdesc[UR28], R56, gsb0 ;  /* 0x0020001c24387df0 */ /* 0x000fe20008000838 */
[----:B0-----:R-:W-:Y:S01]  /*27a0*/  FADD R44, R109, R42 ;  /* 0x0000002a6d2c7221 */ /* 0x001fe20000000000 */
[----:B-1----:R-:W-:-:S04]  /*27b0*/  FADD R40, R115, R40 ;  /* 0x0000002873287221 */ /* 0x002fc80000000000 */
[----:B------:R-:W0:Y:S01]  /*27c0*/  SHFL.BFLY PT, R45, R44, 0x1, 0x1f ;  /* 0x0c201f002c2d7f89 */ /* 0x000e2200000e0000 */
[----:B------:R-:W-:-:S03]  /*27d0*/  UIADD3.X UR5, URZ, UR5, URZ, UP0, !UPT ;  /* 0x000000053f057290 */ /* 0x000fc600087fe43f */
[----:B------:R-:W1:Y:S01]  /*27e0*/  SHFL.BFLY PT, R43, R40, 0x1, 0x1f ;  /* 0x0c201f00282b7f89 */ /* 0x000e6200000e0000 */
[----:B------:R-:W-:Y:S02]  /*27f0*/  ISETP.LE.U32.AND P0, PT, R85, UR4, PT ;  /* 0x0000000455007c0c */ /* 0x000fe4000bf03070 */
[----:B------:R-:W-:-:S05]  /*2800*/  IMAD.U32 R47, RZ, RZ, UR5 ;  /* 0x00000005ff2f7e24 */ /* 0x000fca000f8e00ff */
[----:B------:R-:W-:Y:S01]  /*2810*/  ISETP.GE.U32.AND.EX P0, PT, R47, RZ, PT, P0 ;  /* 0x000000ff2f00720c */ /* 0x000fe20003f06100 */
[----:B------:R-:W-:Y:S02]  /*2820*/  IMAD R87, R75, 0x40, R87 ;  /* 0x000000404b577824 */ /* 0x000fe400078e0257 */
[----:B------:R-:W-:Y:S02]  /*2830*/  IMAD R89, R77, 0x40, R89 ;  /* 0x000000404d597824 */ /* 0x000fe400078e0259 */
[----:B------:R-:W-:Y:S02]  /*2840*/  IMAD.MOV.U32 R91, RZ, RZ, R106 ;  /* 0x000000ffff5b7224 */ /* 0x000fe400078e006a */
[----:B------:R-:W-:Y:S02]  /*2850*/  IMAD.MOV.U32 R74, RZ, RZ, R41 ;  /* 0x000000ffff4a7224 */ /* 0x000fe400078e0029 */
[----:B0-----:R-:W-:Y:S01]  /*2860*/  FADD R46, R44, R45 ;  /* 0x0000002d2c2e7221 */ /* 0x001fe20000000000 */
[----:B-1----:R-:W-:-:S03]  /*2870*/  FADD R42, R40, R43 ;  /* 0x0000002b282a7221 */ /* 0x002fc60000000000 */
[----:B------:R-:W-:Y:S01]  /*2880*/  FFMA R88, R111, R88, R46 ;  /* 0x000000586f587223 */ /* 0x000fe2000000002e */
[----:B------:R-:W-:Y:S01]  /*2890*/  FFMA R90, R113, R90, R42 ;  /* 0x0000005a715a7223 */ /* 0x000fe2000000002a */
[----:B------:R-:W-:Y:S02]  /*28a0*/  WARPGROUP.DEPBAR.LE gsb0, 0x0 ;  /* 0x00008000000079c5 */ /* 0x000fe40000010000 */
[----:B------:R-:W-:Y:S05]  /*28b0*/  @!P0 BRA `(.L_x_1) ;  /* 0xffffffe000f88947 */ /* 0x000fea000383ffff */
.L_x_0:
[--C-:B------:R-:W-:Y:S01]  /*28c0*/  SHF.R.S32.HI R2, RZ, 0x5, R0.reuse ;  /* 0x00000005ff027819 */ /* 0x100fe20000011400 */
[C---:B0-----:R-:W-:Y:S01]  /*28d0*/  IMAD.SHL.U32 R3, R0.reuse, 0x8, RZ ;  /* 0x0000000800037824 */ /* 0x041fe200078e00ff */
[----:B------:R-:W-:Y:S01]  /*28e0*/  SHF.R.S32.HI R6, RZ, 0x4, R0 ;  /* 0x00000004ff067819 */ /* 0x000fe20000011400 */
[C---:B------:R-:W-:Y:S01]  /*28f0*/  IMAD.SHL.U32 R5, R0.reuse, 0x4, RZ ;  /* 0x0000000400057824 */ /* 0x040fe200078e00ff */
[----:B------:R-:W-:Y:S01]  /*2900*/  LOP3.LUT R4, R0, 0x8, RZ, 0xc0, !PT ;  /* 0x0000000800047812 */ /* 0x000fe200078ec0ff */
[----:B------:R-:W-:Y:S01]  /*2910*/  FMUL R15, R56, 0.25 ;  /* 0x3e800000380f7820 */ /* 0x000fe20000400000 */
[----:B------:R-:W-:Y:S01]  /*2920*/  SGXT R2, R2, 0x1 ;  /* 0x000000010202781a */ /* 0x000fe20000000200 */
[----:B------:R-:W-:Y:S01]  /*2930*/  BAR.SYNC.DEFER_BLOCKING 0x0 ;  /* 0x0000000000007b1d */ /* 0x000fe20000010000 */
[----:B------:R-:W-:Y:S02]  /*2940*/  SGXT R0, R6, 0x1 ;  /* 0x000000010600781a */ /* 0x000fe40000000200 */
[----:B------:R-:W-:-:S02]  /*2950*/  LOP3.LUT R8, R3, 0x38, RZ, 0xc0, !PT ;  /* 0x0000003803087812 */ /* 0x000fc400078ec0ff */
[----:B------:R-:W-:-:S03]  /*2960*/  LOP3.LUT R3, R2, 0x804, RZ, 0xc0, !PT ;  /* 0x0000080402037812 */ /* 0x000fc600078ec0ff */
[----:B------:R-:W0:Y:S01]  /*2970*/  LDC R24, c[0x0][0x278] ;  /* 0x00009e00ff187b82 */ /* 0x000e220000000800 */
[----:B------:R-:W-:Y:S01]  /*2980*/  LOP3.LUT R2, R0, 0x804, RZ, 0xc0, !PT ;  /* 0x0000080400027812 */ /* 0x000fe200078ec0ff */
[----:B------:R-:W-:Y:S01]  /*2990*/  FMUL R0, R63, 0.25 ;  /* 0x3e8000003f007820 */ /* 0x000fe20000400000 */
[----:B------:R-:W-:Y:S01]  /*29a0*/  FSETP.GT.AND P0, PT, |R88|, 8.50705917302346158658e+37, PT ;  /* 0x7e8000005800780b */ /* 0x000fe20003f04200 */
[----:B------:R-:W-:Y:S01]  /*29b0*/  ULDC.64 UR4, c[0x0][0x270] ;  /* 0x00009c0000047ab9 */ /* 0x000fe20000000a00 */
[----:B------:R-:W-:Y:S01]  /*29c0*/  LOP3.LUT R5, R5, 0xc0, RZ, 0xc0, !PT ;  /* 0x000000c005057812 */ /* 0x000fe200078ec0ff */
[----:B------:R-:W-:Y:S01]  /*29d0*/  UIMAD UR4, UR24, UR4, URZ ;  /* 0x00000004180472a4 */ /* 0x000fe2000f8e023f */
[----:B------:R-:W-:Y:S01]  /*29e0*/  FSEL R63, R0, R63, P0 ;  /* 0x0000003f003f7208 */ /* 0x000fe20000000000 */
[----:B------:R-:W-:Y:S01]  /*29f0*/  FMUL R0, R61, 0.25 ;  /* 0x3e8000003d007820 */ /* 0x000fe20000400000 */
[----:B------:R-:W-:Y:S01]  /*2a00*/  IADD3 R83, R8, R83, R2 ;  /* 0x0000005308537210 */ /* 0x000fe20007ffe002 */
[----:B------:R-:W-:Y:S01]  /*2a10*/  FMUL R2, R59, 0.25 ;  /* 0x3e8000003b027820 */ /* 0x000fe20000400000 */
[----:B------:R-:W-:Y:S01]  /*2a20*/  FSETP.GT.AND P1, PT, |R90|, 8.50705917302346158658e+37, PT ;  /* 0x7e8000005a00780b */ /* 0x000fe20003f24200 */
[----:B------:R-:W-:Y:S01]  /*2a30*/  VIADD R5, R5, UR25 ;  /* 0x0000001905057c36 */ /* 0x000fe20008000000 */
[----:B------:R-:W-:Y:S01]  /*2a40*/  LOP3.LUT R3, R3, 0xbc, R80, 0x78, !PT ;  /* 0x000000bc03037812 */ /* 0x000fe200078e7850 */
[----:B------:R-:W-:Y:S01]  /*2a50*/  USHF.L.U32 UR6, UR4, 0x1, URZ ;  /* 0x0000000104067899 */ /* 0x000fe2000800063f */
[----:B------:R-:W-:Y:S01]  /*2a60*/  FSEL R61, R0, R61, P1 ;  /* 0x0000003d003d7208 */ /* 0x000fe20000800000 */
[----:B------:R-:W-:Y:S01]  /*2a70*/  FMUL R0, R90, 8388608 ;  /* 0x4b0000005a007820 */ /* 0x000fe20000400000 */
[----:B------:R-:W-:Y:S01]  /*2a80*/  FSEL R59, R2, R59, P0 ;  /* 0x0000003b023b7208 */ /* 0x000fe20000000000 */
[----:B------:R-:W-:Y:S01]  /*2a90*/  IMAD.IADD R82, R82, 0x1, R3 ;  /* 0x0000000152527824 */ /* 0x000fe200078e0203 */
[----:B------:R-:W-:Y:S01]  /*2aa0*/  FSETP.GEU.AND P2, PT, R90, 1.175494350822287508e-38, PT ;  /* 0x008000005a00780b */ /* 0x000fe20003f4e000 */
[----:B------:R-:W-:Y:S01]  /*2ab0*/  FMUL R2, R88, 8388608 ;  /* 0x4b00000058027820 */ /* 0x000fe20000400000 */
[----:B------:R-:W-:Y:S01]  /*2ac0*/  FMUL R3, R62, 0.25 ;  /* 0x3e8000003e037820 */ /* 0x000fe20000400000 */
[----:B------:R-:W-:Y:S01]  /*2ad0*/  FSETP.GEU.AND P3, PT, R88, 1.175494350822287508e-38, PT ;  /* 0x008000005800780b */ /* 0x000fe20003f6e000 */
[----:B------:R-:W1:Y:S01]  /*2ae0*/  LDC.64 R28, c[0x0][0x230] ;  /* 0x00008c00ff1c7b82 */ /* 0x000e620000000a00 */
[----:B------:R-:W-:Y:S01]  /*2af0*/  LEA.HI R17, R4, R5, RZ, 0x1f ;  /* 0x0000000504117211 */ /* 0x000fe200078ff8ff */
[----:B------:R-:W-:Y:S01]  /*2b00*/  FMUL R4, R57, 0.25 ;  /* 0x3e80000039047820 */ /* 0x000fe20000400000 */
[----:B------:R-:W-:Y:S01]  /*2b10*/  FSEL R16, R0, R90, !P2 ;  /* 0x0000005a00107208 */ /* 0x000fe20005000000 */
[----:B------:R-:W-:Y:S01]  /*2b20*/  FMUL R5, R58, 0.25 ;  /* 0x3e8000003a057820 */ /* 0x000fe20000400000 */
[----:B------:R-:W-:Y:S01]  /*2b30*/  FSEL R21, R2, R88, !P3 ;  /* 0x0000005802157208 */ /* 0x000fe20005800000 */
[----:B0-----:R-:W-:Y:S01]  /*2b40*/  IMAD R79, R79, R24, RZ ;  /* 0x000000184f4f7224 */ /* 0x001fe200078e02ff */
[----:B------:R-:W-:Y:S01]  /*2b50*/  FSEL R9, R3, R62, P0 ;  /* 0x0000003e03097208 */ /* 0x000fe20000000000 */
[----:B------:R-:W-:Y:S01]  /*2b60*/  FMUL R3, R60, 0.25 ;  /* 0x3e8000003c037820 */ /* 0x000fe20000400000 */
[----:B------:R-:W-:Y:S01]  /*2b70*/  VIADD R0, R16, 0xc0cafb0d ;  /* 0xc0cafb0d10007836 */ /* 0x000fe20000000000 */
[----:B------:R-:W-:Y:S01]  /*2b80*/  FSEL R57, R4, R57, P1 ;  /* 0x0000003904397208 */ /* 0x000fe20000800000 */
[----:B------:R-:W-:Y:S01]  /*2b90*/  VIADD R4, R21, 0xc0cafb0d ;  /* 0xc0cafb0d15047836 */ /* 0x000fe20000000000 */
[C---:B------:R-:W-:Y:S01]  /*2ba0*/  FSETP.GEU.AND P5, PT, |R90|.reuse, 1.175494350822287508e-38, PT ;  /* 0x008000005a00780b */ /* 0x040fe20003fae200 */
[----:B------:R-:W-:Y:S01]  /*2bb0*/  @P1 FMUL R90, R90, 0.25 ;  /* 0x3e8000005a5a1820 */ /* 0x000fe20000400000 */
[C---:B------:R-:W-:Y:S01]  /*2bc0*/  FSETP.GEU.AND P4, PT, |R88|.reuse, 1.175494350822287508e-38, PT ;  /* 0x008000005800780b */ /* 0x040fe20003f8e200 */
[----:B------:R-:W-:Y:S01]  /*2bd0*/  @P0 FMUL R88, R88, 0.25 ;  /* 0x3e80000058580820 */ /* 0x000fe20000400000 */
[----:B------:R-:W-:-:S02]  /*2be0*/  FSEL R11, R3, R60, P1 ;  /* 0x0000003c030b7208 */ /* 0x000fc40000800000 */
[----:B------:R-:W-:Y:S01]  /*2bf0*/  LOP3.LUT R3, R0, 0xff800000, RZ, 0xc0, !PT ;  /* 0xff80000000037812 */ /* 0x000fe200078ec0ff */
[----:B------:R-:W-:Y:S01]  /*2c00*/  IMAD.IADD R0, R8, 0x1, R17 ;  /* 0x0000000108007824 */ /* 0x000fe200078e0211 */
[----:B------:R-:W-:Y:S02]  /*2c10*/  LOP3.LUT R6, R4, 0xff800000, RZ, 0xc0, !PT ;  /* 0xff80000004067812 */ /* 0x000fe400078ec0ff */
[----:B------:R-:W-:Y:S02]  /*2c20*/  FSEL R13, R5, R58, P0 ;  /* 0x0000003a050d7208 */ /* 0x000fe40000000000 */
[----:B------:R-:W-:Y:S01]  /*2c30*/  FSEL R2, RZ, -23, P2 ;  /* 0xc1b80000ff027808 */ /* 0x000fe20001000000 */
[----:B------:R-:W-:Y:S01]  /*2c40*/  @!P5 FMUL R90, R90, 16777216 ;  /* 0x4b8000005a5ad820 */ /* 0x000fe20000400000 */
[----:B------:R-:W-:Y:S01]  /*2c50*/  I2FP.F32.S32 R5, R3 ;  /* 0x0000000300057245 */ /* 0x000fe20000201400 */
[----:B------:R-:W-:Y:S01]  /*2c60*/  IMAD.IADD R3, R16, 0x1, -R3 ;  /* 0x0000000110037824 */ /* 0x000fe200078e0a03 */
[----:B------:R-:W-:Y:S01]  /*2c70*/  I2FP.F32.S32 R7, R6 ;  /* 0x0000000600077245 */ /* 0x000fe20000201400 */
[----:B------:R-:W-:Y:S01]  /*2c80*/  IMAD.IADD R6, R21, 0x1, -R6 ;  /* 0x0000000115067824 */ /* 0x000fe200078e0a06 */
[----:B------:R-:W-:Y:S01]  /*2c90*/  FSEL R4, RZ, -23, P3 ;  /* 0xc1b80000ff047808 */ /* 0x000fe20001800000 */
[----:B------:R-:W-:Y:S01]  /*2ca0*/  FFMA.FTZ R2, R5, 1.1920928955078125e-07, R2 ;  /* 0x3400000005027823 */ /* 0x000fe20000010002 */
[----:B------:R-:W-:-:S02]  /*2cb0*/  IMAD.MOV.U32 R5, RZ, RZ, 0x3dc6b27f ;  /* 0x3dc6b27fff057424 */ /* 0x000fc400078e00ff */
[----:B------:R-:W-:Y:S01]  /*2cc0*/  FADD R3, R3, -1 ;  /* 0xbf80000003037421 */ /* 0x000fe20000000000 */
[----:B------:R-:W-:Y:S01]  /*2cd0*/  @!P4 FMUL R88, R88, 16777216 ;  /* 0x4b8000005858c820 */ /* 0x000fe20000400000 */
[----:B------:R-:W-:Y:S01]  /*2ce0*/  FADD R6, R6, -1 ;  /* 0xbf80000006067421 */ /* 0x000fe20000000000 */
[----:B------:R-:W-:Y:S01]  /*2cf0*/  FFMA.FTZ R7, R7, 1.1920928955078125e-07, R4 ;  /* 0x3400000007077823 */ /* 0x000fe20000010004 */
[----:B------:R-:W0:Y:S01]  /*2d00*/  MUFU.RCP R10, R90 ;  /* 0x0000005a000a7308 */ /* 0x000e220000001000 */
[-C--:B------:R-:W-:Y:S01]  /*2d10*/  FFMA.FTZ R4, R3, R5.reuse, -0.16845393180847167969 ;  /* 0xbe2c7f3003047423 */ /* 0x080fe20000010005 */
[C---:B------:R-:W-:Y:S01]  /*2d20*/  FFMA.FTZ R5, R6.reuse, R5, -0.16845393180847167969 ;  /* 0xbe2c7f3006057423 */ /* 0x040fe20000010005 */
[----:B------:R-:W-:Y:S01]  /*2d30*/  FSEL R15, R15, R56, P1 ;  /* 0x000000380f0f7208 */ /* 0x000fe20000800000 */
[----:B------:R-:W-:Y:S01]  /*2d40*/  @!P5 FMUL R61, R61, 16777216 ;  /* 0x4b8000003d3dd820 */ /* 0x000fe20000400000 */
[----:B------:R-:W-:Y:S01]  /*2d50*/  @!P5 FMUL R11, R11, 16777216 ;  /* 0x4b8000000b0bd820 */ /* 0x000fe20000400000 */
[C---:B------:R-:W-:Y:S01]  /*2d60*/  FFMA.FTZ R5, R6.reuse, R5, 0.1716887056827545166 ;  /* 0x3e2fcf2a06057423 */ /* 0x040fe20000010005 */
[----:B------:R-:W-:Y:S01]  /*2d70*/  @!P5 FMUL R57, R57, 16777216 ;  /* 0x4b8000003939d820 */ /* 0x000fe20000400000 */
[----:B------:R-:W2:Y:S01]  /*2d80*/  MUFU.RCP R8, R88 ;  /* 0x0000005800087308 */ /* 0x000ea20000001000 */
[----:B------:R-:W-:Y:S01]  /*2d90*/  @!P5 FMUL R15, R15, 16777216 ;  /* 0x4b8000000f0fd820 */ /* 0x000fe20000400000 */
[C---:B------:R-:W-:Y:S01]  /*2da0*/  FFMA.FTZ R5, R6.reuse, R5, -0.17900948226451873779 ;  /* 0xbe374e4306057423 */ /* 0x040fe20000010005 */
[----:B------:R-:W-:Y:S01]  /*2db0*/  FFMA.FTZ R4, R3, R4, 0.1716887056827545166 ;  /* 0x3e2fcf2a03047423 */ /* 0x000fe20000010004 */
[----:B------:R-:W-:Y:S01]  /*2dc0*/  @!P4 FMUL R63, R63, 16777216 ;  /* 0x4b8000003f3fc820 */ /* 0x000fe20000400000 */
[----:B------:R-:W-:Y:S01]  /*2dd0*/  @!P4 FMUL R9, R9, 16777216 ;  /* 0x4b8000000909c820 */ /* 0x000fe20000400000 */
[----:B------:R-:W-:Y:S01]  /*2de0*/  FFMA.FTZ R5, R6, R5, 0.20512372255325317383 ;  /* 0x3e520bf406057423 */ /* 0x000fe20000010005 */
[----:B------:R-:W-:Y:S01]  /*2df0*/  @!P4 FMUL R59, R59, 16777216 ;  /* 0x4b8000003b3bc820 */ /* 0x000fe20000400000 */
[----:B------:R-:W-:Y:S01]  /*2e00*/  @!P4 FMUL R13, R13, 16777216 ;  /* 0x4b8000000d0dc820 */ /* 0x000fe20000400000 */
[C---:B0-----:R-:W-:Y:S01]  /*2e10*/  FMUL R61, R10.reuse, R61 ;  /* 0x0000003d0a3d7220 */ /* 0x041fe20000400000 */
[C---:B------:R-:W-:Y:S01]  /*2e20*/  FMUL R11, R10.reuse, R11 ;  /* 0x0000000b0a0b7220 */ /* 0x040fe20000400000 */
[C---:B------:R-:W-:Y:S01]  /*2e30*/  FMUL R12, R10.reuse, R57 ;  /* 0x000000390a0c7220 */ /* 0x040fe20000400000 */
[----:B------:R-:W-:Y:S01]  /*2e40*/  FMUL R14, R10, R15 ;  /* 0x0000000f0a0e7220 */ /* 0x000fe20000400000 */
[----:B------:R-:W-:Y:S01]  /*2e50*/  FFMA.FTZ R5, R6, R5, -0.24046532809734344482 ;  /* 0xbe763c8b06057423 */ /* 0x000fe20000010005 */
[C---:B------:R-:W-:Y:S01]  /*2e60*/  FFMA.FTZ R4, R3.reuse, R4, -0.17900948226451873779 ;  /* 0xbe374e4303047423 */ /* 0x040fe20000010004 */
[----:B------:R-:W-:Y:S01]  /*2e70*/  LOP3.LUT R17, R82, 0x40, RZ, 0x3c, !PT ;  /* 0x0000004052117812 */ /* 0x000fe200078e3cff */
[C---:B--2---:R-:W-:Y:S01]  /*2e80*/  FMUL R63, R8.reuse, R63 ;  /* 0x0000003f083f7220 */ /* 0x044fe20000400000 */
[C---:B------:R-:W-:Y:S01]  /*2e90*/  FMUL R9, R8.reuse, R9 ;  /* 0x0000000908097220 */ /* 0x040fe20000400000 */
[C---:B------:R-:W-:Y:S01]  /*2ea0*/  FMUL R10, R8.reuse, R59 ;  /* 0x0000003b080a7220 */ /* 0x040fe20000400000 */
[----:B------:R-:W-:Y:S01]  /*2eb0*/  FMUL R8, R8, R13 ;  /* 0x0000000d08087220 */ /* 0x000fe20000400000 */
[----:B------:R-:W-:Y:S01]  /*2ec0*/  FFMA.FTZ R5, R6, R5, 0.28857114911079406738 ;  /* 0x3e93bf9906057423 */ /* 0x000fe20000010005 */
[----:B------:R-:W-:Y:S01]  /*2ed0*/  FFMA.FTZ R4, R3, R4, 0.20512372255325317383 ;  /* 0x3e520bf403047423 */ /* 0x000fe20000010004 */
[----:B------:R-:W-:-:S02]  /*2ee0*/  F2FP.F16.F32.PACK_AB R11, R11, R14 ;  /* 0x0000000e0b0b723e */ /* 0x000fc400000000ff */
[----:B------:R-:W-:Y:S01]  /*2ef0*/  F2FP.F16.F32.PACK_AB R12, R61, R12 ;  /* 0x0000000c3d0c723e */ /* 0x000fe200000000ff */
[C---:B------:R-:W-:Y:S01]  /*2f00*/  FFMA.FTZ R5, R6.reuse, R5, -0.36067417263984680176 ;  /* 0xbeb8aa4906057423 */ /* 0x040fe20000010005 */
[----:B------:R-:W-:Y:S01]  /*2f10*/  F2FP.F16.F32.PACK_AB R8, R9, R8 ;  /* 0x000000080908723e */ /* 0x000fe200000000ff */
[----:B------:R-:W-:Y:S01]  /*2f20*/  FFMA.FTZ R4, R3, R4, -0.24046532809734344482 ;  /* 0xbe763c8b03047423 */ /* 0x000fe20000010004 */
[----:B------:R-:W-:Y:S01]  /*2f30*/  F2FP.F16.F32.PACK_AB R10, R63, R10 ;  /* 0x0000000a3f0a723e */ /* 0x000fe200000000ff */
[----:B------:R0:W-:Y:S01]  /*2f40*/  STS [R82+UR25], R11 ;  /* 0x0000000b52007988 */ /* 0x0001e20008000819 */
[----:B------:R-:W-:Y:S01]  /*2f50*/  FFMA.FTZ R5, R6, R5, 0.48089820146560668945 ;  /* 0x3ef6384a06057423 */ /* 0x000fe20000010005 */
[C---:B------:R-:W-:Y:S01]  /*2f60*/  FFMA.FTZ R4, R3.reuse, R4, 0.28857114911079406738 ;  /* 0x3e93bf9903047423 */ /* 0x040fe20000010004 */
[----:B------:R-:W-:Y:S01]  /*2f70*/  ISETP.GE.U32.AND P0, PT, R16, 0x7f800000, PT ;  /* 0x7f8000001000780c */ /* 0x000fe20003f06070 */
[----:B------:R-:W-:Y:S01]  /*2f80*/  STS [R82+UR25+0x100], R12 ;  /* 0x0001000c52007988 */ /* 0x000fe20008000819 */
[----:B------:R-:W-:Y:S01]  /*2f90*/  FFMA.FTZ R5, R6, R5, -0.72134751081466674805 ;  /* 0xbf38aa3b06057423 */ /* 0x000fe20000010005 */
[C---:B------:R-:W-:Y:S01]  /*2fa0*/  FFMA.FTZ R4, R3.reuse, R4, -0.36067417263984680176 ;  /* 0xbeb8aa4903047423 */ /* 0x040fe20000010004 */
[----:B------:R-:W-:Y:S01]  /*2fb0*/  IMAD R9, R24, 0x4, R79 ;  /* 0x0000000418097824 */ /* 0x000fe200078e024f */
[----:B------:R-:W-:Y:S01]  /*2fc0*/  STS [R17+UR25+0x400], R8 ;  /* 0x0004000811007988 */ /* 0x000fe20008000819 */
[----:B------:R-:W-:Y:S01]  /*2fd0*/  FMUL R5, R6, R5 ;  /* 0x0000000506057220 */ /* 0x000fe20000400000 */
[C---:B------:R-:W-:Y:S01]  /*2fe0*/  FFMA.FTZ R4, R3.reuse, R4, 0.48089820146560668945 ;  /* 0x3ef6384a03047423 */ /* 0x040fe20000010004 */
[----:B0-----:R-:W-:Y:S01]  /*2ff0*/  IMAD R11, R24, 0x4, R9 ;  /* 0x00000004180b7824 */ /* 0x001fe200078e0209 */
[----:B------:R0:W-:Y:S01]  /*3000*/  STS [R17+UR25+0x500], R10 ;  /* 0x0005000a11007988 */ /* 0x0001e20008000819 */
[C---:B------:R-:W-:Y:S01]  /*3010*/  FMUL R5, R6.reuse, R5 ;  /* 0x0000000506057220 */ /* 0x040fe20000400000 */
[C---:B------:R-:W-:Y:S01]  /*3020*/  FFMA.FTZ R4, R3.reuse, R4, -0.72134751081466674805 ;  /* 0xbf38aa3b03047423 */ /* 0x040fe20000010004 */
[----:B------:R-:W-:Y:S02]  /*3030*/  BAR.SYNC.DEFER_BLOCKING 0x0 ;  /* 0x0000000000007b1d */ /* 0x000fe40000010000 */
[----:B------:R-:W-:Y:S01]  /*3040*/  FFMA.FTZ R6, R6, 1.4426950216293334961, R5 ;  /* 0x3fb8aa3b06067823 */ /* 0x000fe20000010005 */
[----:B------:R-:W-:Y:S01]  /*3050*/  FMUL R4, R3, R4 ;  /* 0x0000000403047220 */ /* 0x000fe20000400000 */
[----:B------:R-:W-:Y:S01]  /*3060*/  ISETP.GE.U32.AND P2, PT, R21, 0x7f800000, PT ;  /* 0x7f8000001500780c */ /* 0x000fe20003f46070 */
[----:B------:R-:W-:-:S02]  /*3070*/  IMAD R13, R24, 0x4, R11 ;  /* 0x00000004180d7824 */ /* 0x000fc400078e020b */
[----:B------:R-:W-:Y:S01]  /*3080*/  FADD R19, R7, R6 ;  /* 0x0000000607137221 */ /* 0x000fe20000000000 */
[----:B------:R-:W-:Y:S01]  /*3090*/  FMUL R4, R3, R4 ;  /* 0x0000000403047220 */ /* 0x000fe20000400000 */
[----:B------:R-:W-:Y:S01]  /*30a0*/  LOP3.LUT R6, R83, 0x4, RZ, 0x3c, !PT ;  /* 0x0000000453067812 */ /* 0x000fe200078e3cff */
[----:B------:R-:W-:Y:S01]  /*30b0*/  IMAD R15, R24, 0x4, R13 ;  /* 0x00000004180f7824 */ /* 0x000fe200078e020d */
[----:B------:R-:W-:Y:S01]  /*30c0*/  FSETP.NEU.AND P1, PT, R16, RZ, PT ;  /* 0x000000ff1000720b */ /* 0x000fe20003f2d000 */
[----:B------:R-:W-:Y:S01]  /*30d0*/  FFMA.FTZ R3, R3, 1.4426950216293334961, R4 ;  /* 0x3fb8aa3b03037823 */ /* 0x000fe20000010004 */
[----:B------:R-:W-:Y:S01]  /*30e0*/  LOP3.LUT R80, R80, 0xf8, RZ, 0xc0, !PT ;  /* 0x000000f850507812 */ /* 0x000fe200078ec0ff */
[----:B------:R-:W2:Y:S01]  /*30f0*/  LDC.64 R4, c[0x0][0x228] ;  /* 0x00008a00ff047b82 */ /* 0x000ea20000000a00 */
[----:B0-----:R-:W-:Y:S02]  /*3100*/  IMAD R17, R24, 0x4, R15 ;  /* 0x0000000418117824 */ /* 0x001fe400078e020f */
[----:B------:R-:W-:Y:S01]  /*3110*/  FADD R18, R2, R3 ;  /* 0x0000000302127221 */ /* 0x000fe20000000000 */
[----:B------:R-:W-:-:S02]  /*3120*/  @P0 IMAD.MOV.U32 R3, RZ, RZ, 0x7f800000 ;  /* 0x7f800000ff030424 */ /* 0x000fc400078e00ff */
[----:B------:R-:W-:Y:S01]  /*3130*/  IMAD R2, R78, UR5, RZ ;  /* 0x000000054e027c24 */ /* 0x000fe2000f8e02ff */
[----:B------:R-:W-:Y:S01]  /*3140*/  UIMAD.WIDE UR4, UR4, 0x2, URZ ;  /* 0x00000002040478a5 */ /* 0x000fe2000f8e023f */
[----:B------:R-:W-:Y:S01]  /*3150*/  @P0 FFMA.FTZ R18, R16, R3, +INF ;  /* 0x7f80000010120423 */ /* 0x000fe20000010003 */
[----:B------:R-:W-:Y:S01]  /*3160*/  @P2 IMAD.MOV.U32 R8, RZ, RZ, 0x7f800000 ;  /* 0x7f800000ff082424 */ /* 0x000fe200078e00ff */
[----:B------:R-:W-:Y:S01]  /*3170*/  FSETP.NEU.AND P0, PT, R21, RZ, PT ;  /* 0x000000ff1500720b */ /* 0x000fe20003f0d000 */
[C---:B------:R-:W-:Y:S01]  /*3180*/  IMAD.SHL.U32 R3, R2.reuse, 0x2, RZ ;  /* 0x0000000202037824 */ /* 0x040fe200078e00ff */
[----:B------:R-:W0:Y:S01]  /*3190*/  LDS R23, [R83+UR25] ;  /* 0x0000001953177984 */ /* 0x000e220008000800 */
[----:B------:R-:W-:-:S04]  /*31a0*/  IMAD.HI R2, R2, 0x2, RZ ;  /* 0x0000000202027827 */ /* 0x000fc800078e02ff */
[----:B------:R-:W-:Y:S01]  /*31b0*/  @P2 FFMA.FTZ R19, R21, R8, +INF ;  /* 0x7f80000015132423 */ /* 0x000fe20000010008 */
[----:B------:R-:W-:Y:S01]  /*31c0*/  ULDC UR4, c[0x0][0x27c] ;  /* 0x00009f0000047ab9 */ /* 0x000fe20000000800 */
[----:B------:R-:W3:Y:S01]  /*31d0*/  LDS R25, [R6+UR25] ;  /* 0x0000001906197984 */ /* 0x000ee20008000800 */
[C---:B------:R-:W-:Y:S01]  /*31e0*/  IMAD R20, R24.reuse, 0x4, R17 ;  /* 0x0000000418147824 */ /* 0x040fe200078e0211 */
[----:B------:R-:W-:Y:S02]  /*31f0*/  UIMAD UR4, UR24, UR4, URZ ;  /* 0x00000004180472a4 */ /* 0x000fe4000f8e023f */
[----:B------:R-:W4:Y:S01]  /*3200*/  LDS R83, [R83+UR25+0x200] ;  /* 0x0002001953537984 */ /* 0x000f220008000800 */
[----:B------:R-:W-:-:S03]  /*3210*/  IMAD R21, R24, 0x4, R20 ;  /* 0x0000000418157824 */ /* 0x000fc600078e0214 */
[----:B------:R5:W1:Y:S01]  /*3220*/  LDS R27, [R6+UR25+0x200] ;  /* 0x00020019061b7984 */ /* 0x000a620008000800 */
[----:B--2---:R-:W-:Y:S01]  /*3230*/  IADD3 R16, P3, P4, R3, UR6, R4 ;  /* 0x0000000603107c10 */ /* 0x004fe2000fc7e004 */
[----:B------:R-:W-:-:S03]  /*3240*/  USHF.L.U32 UR6, UR4, 0x2, URZ ;  /* 0x0000000204067899 */ /* 0x000fc6000800063f */
[----:B------:R-:W-:Y:S01]  /*3250*/  IADD3.X R22, R2, UR5, R5, P3, P4 ;  /* 0x0000000502167c10 */ /* 0x000fe20009fe8405 */
[----:B------:R-:W-:Y:S01]  /*3260*/  UIMAD.WIDE UR4, UR4, 0x4, URZ ;  /* 0x00000004040478a5 */ /* 0x000fe2000f8e023f */
[-C--:B------:R-:W-:Y:S02]  /*3270*/  LEA R2, P4, R79, R16.reuse, 0x1 ;  /* 0x000000104f027211 */ /* 0x080fe400078808ff */
[----:B------:R-:W-:Y:S02]  /*3280*/  LEA R4, P5, R9, R16, 0x1 ;  /* 0x0000001009047211 */ /* 0x000fe400078a08ff */
[-C--:B------:R-:W-:Y:S02]  /*3290*/  LEA.HI.X.SX32 R3, R79, R22.reuse, 0x1, P4 ;  /* 0x000000164f037211 */ /* 0x080fe400020f0eff */
[----:B------:R-:W-:Y:S02]  /*32a0*/  LEA.HI.X.SX32 R5, R9, R22, 0x1, P5 ;  /* 0x0000001609057211 */ /* 0x000fe400028f0eff */
[----:B-----5:R-:W-:-:S02]  /*32b0*/  LEA R6, P2, R11, R16, 0x1 ;  /* 0x000000100b067211 */ /* 0x020fc400078408ff */
[-C--:B------:R-:W-:Y:S02]  /*32c0*/  LEA R8, P3, R13, R16.reuse, 0x1 ;  /* 0x000000100d087211 */ /* 0x080fe400078608ff */
[----:B------:R-:W-:Y:S02]  /*32d0*/  LEA R10, P4, R15, R16, 0x1 ;  /* 0x000000100f0a7211 */ /* 0x000fe400078808ff */
[----:B------:R-:W-:Y:S02]  /*32e0*/  LEA.HI.X.SX32 R7, R11, R22, 0x1, P2 ;  /* 0x000000160b077211 */ /* 0x000fe400010f0eff */
[----:B------:R-:W-:Y:S02]  /*32f0*/  LEA R12, P5, R17, R16, 0x1 ;  /* 0x00000010110c7211 */ /* 0x000fe400078a08ff */
[----:B------:R-:W-:Y:S02]  /*3300*/  LEA.HI.X.SX32 R9, R13, R22, 0x1, P3 ;  /* 0x000000160d097211 */ /* 0x000fe400018f0eff */
[-C--:B------:R-:W-:Y:S01]  /*3310*/  LEA R14, P2, R20, R16.reuse, 0x1 ;  /* 0x00000010140e7211 */ /* 0x080fe200078408ff */
[----:B0-----:R0:W-:Y:S01]  /*3320*/  STG.E.U16 desc[UR26][R2.64], R23 ;  /* 0x0000001702007986 */ /* 0x0011e2000c10151a */
[----:B------:R-:W-:-:S02]  /*3330*/  LEA R16, P3, R21, R16, 0x1 ;  /* 0x0000001015107211 */ /* 0x000fc400078608ff */
[-C--:B------:R-:W-:Y:S01]  /*3340*/  LEA.HI.X.SX32 R11, R15, R22.reuse, 0x1, P4 ;  /* 0x000000160f0b7211 */ /* 0x080fe200020f0eff */
[----:B---3--:R2:W-:Y:S01]  /*3350*/  STG.E.U16 desc[UR26][R4.64], R25 ;  /* 0x0000001904007986 */ /* 0x0085e2000c10151a */
[-C--:B------:R-:W-:Y:S02]  /*3360*/  LEA.HI.X.SX32 R13, R17, R22.reuse, 0x1, P5 ;  /* 0x00000016110d7211 */ /* 0x080fe400028f0eff */
[-C--:B------:R-:W-:Y:S02]  /*3370*/  LEA.HI.X.SX32 R15, R20, R22.reuse, 0x1, P2 ;  /* 0x00000016140f7211 */ /* 0x080fe400010f0eff */
[----:B------:R-:W-:Y:S02]  /*3380*/  LEA.HI.X.SX32 R17, R21, R22, 0x1, P3 ;  /* 0x0000001615117211 */ /* 0x000fe400018f0eff */
[----:B------:R-:W-:Y:S02]  /*3390*/  FSEL R21, R18, -INF , P1 ;  /* 0xff80000012157808 */ /* 0x000fe40000800000 */
[----:B0-----:R-:W-:-:S02]  /*33a0*/  PRMT R3, R23, 0x7632, R3 ;  /* 0x0000763217037816 */ /* 0x001fc40000000003 */
[----:B------:R-:W-:Y:S01]  /*33b0*/  FSEL R2, R19, -INF , P0 ;  /* 0xff80000013027808 */ /* 0x000fe20000000000 */
[----:B------:R-:W-:Y:S01]  /*33c0*/  FFMA R40, R21, 0.69314718246459960938, R106 ;  /* 0x3f31721815287823 */ /* 0x000fe2000000006a */
[----:B--2---:R-:W-:Y:S01]  /*33d0*/  PRMT R5, R25, 0x7632, R5 ;  /* 0x0000763219057816 */ /* 0x004fe20000000005 */
[----:B------:R0:W-:Y:S02]  /*33e0*/  STG.E.U16 desc[UR26][R6.64], R3 ;  /* 0x0000000306007986 */ /* 0x0001e4000c10151a */
[----:B------:R-:W-:Y:S02]  /*33f0*/  FFMA R41, R2, 0.69314718246459960938, R41 ;  /* 0x3f31721802297823 */ /* 0x000fe40000000029 */
[----:B------:R2:W-:Y:S04]  /*3400*/  STG.E.U16 desc[UR26][R8.64], R5 ;  /* 0x0000000508007986 */ /* 0x0005e8000c10151a */
[----:B----4-:R3:W-:Y:S01]  /*3410*/  STG.E.U16 desc[UR26][R10.64], R83 ;  /* 0x000000530a007986 */ /* 0x0107e2000c10151a */
[----:B0-----:R-:W-:-:S03]  /*3420*/  PRMT R7, R83, 0x7632, R7 ;  /* 0x0000763253077816 */ /* 0x001fc60000000007 */
[----:B-1----:R3:W-:Y:S01]  /*3430*/  STG.E.U16 desc[UR26][R12.64], R27 ;  /* 0x0000001b0c007986 */ /* 0x0027e2000c10151a */
[C---:B------:R-:W-:Y:S01]  /*3440*/  IMAD.SHL.U32 R3, R78.reuse, 0x4, RZ ;  /* 0x000000044e037824 */ /* 0x040fe200078e00ff */
[----:B--2---:R-:W-:Y:S02]  /*3450*/  PRMT R8, R27, 0x7632, R8 ;  /* 0x000076321b087816 */ /* 0x004fe40000000008 */
[----:B------:R3:W-:Y:S01]  /*3460*/  STG.E.U16 desc[UR26][R14.64], R7 ;  /* 0x000000070e007986 */ /* 0x0007e2000c10151a */
[----:B------:R-:W-:Y:S01]  /*3470*/  IMAD.HI R78, R78, 0x4, RZ ;  /* 0x000000044e4e7827 */ /* 0x000fe200078e02ff */
[----:B------:R-:W-:Y:S02]  /*3480*/  IADD3 R2, P0, P1, R3, UR6, R28 ;  /* 0x0000000603027c10 */ /* 0x000fe4000f91e01c */
[----:B------:R3:W-:Y:S02]  /*3490*/  STG.E.U16 desc[UR26][R16.64], R8 ;  /* 0x0000000810007986 */ /* 0x0007e4000c10151a */
[----:B------:R-:W-:Y:S01]  /*34a0*/  IADD3.X R3, R78, UR5, R29, P0, P1 ;  /* 0x000000054e037c10 */ /* 0x000fe200087e241d */
[----:B------:R-:W-:Y:S06]  /*34b0*/  BAR.SYNC.DEFER_BLOCKING 0x0 ;  /* 0x0000000000007b1d */ /* 0x000fec0000010000 */
[----:B------:R3:W-:Y:S02]  /*34c0*/  STS.64 [R80+UR25], R40 ;  /* 0x0000002850007988 */ /* 0x0007e40008000a19 */
[----:B------:R-:W-:Y:S06]  /*34d0*/  BAR.SYNC.DEFER_BLOCKING 0x0 ;  /* 0x0000000000007b1d */ /* 0x000fec0000010000 */
[----:B------:R-:W-:Y:S05]  /*34e0*/  @P6 EXIT ;  /* 0x000000000000694d */ /* 0x000fea0003800000 */
[----:B------:R-:W0:Y:S04]  /*34f0*/  LDS R5, [R0] ;  /* 0x0000000000057984 */ /* 0x000e280000000800 */
[----:B0-----:R-:W-:Y:S01]  /*3500*/  STG.E desc[UR26][R2.64], R5 ;  /* 0x0000000502007986 */ /* 0x001fe2000c10191a */
[----:B------:R-:W-:Y:S05]  /*3510*/  EXIT ;  /* 0x000000000000794d */ /* 0x000fea0003800000 */
.L_x_2:
[----:B------:R-:W-:-:S00]  /*3520*/  BRA `(.L_x_2) ;  /* 0xfffffffc00fc7947 */ /* 0x000fc0000383ffff */
[----:B------:R-:W-:-:S00]  /*3530*/  NOP ;  /* 0x0000000000007918 */ /* 0x000fc00000000000 */
        /* <DEDUP_REMOVED lines=12> */
.L_x_3:


//--------------------- .nv.global.init           --------------------------
	.section	.nv.global.init,"aw",@progbits
.nv.global.init:
	.type		_$_str,@object
	.size		_$_str,(.L_0 - _$_str)
_$_str:
        /*0000*/ 	.byte	0x5f, 0x5f, 0x43, 0x55, 0x44, 0x41, 0x5f, 0x46, 0x54, 0x5a, 0x00
.L_0:


//--------------------- .nv.shared.attn_fwd       --------------------------
	.section	.nv.shared.attn_fwd,"aw",@nobits
	.sectionflags	@""
	.align	16
	.zero		1024


//--------------------- .nv.shared.reserved.0     --------------------------
	.section	.nv.shared.reserved.0,"aw",@nobits
	.weak		__nv_reservedSMEM_offset_0_alias
	.size		__nv_reservedSMEM_offset_0_alias, 0, 0
	.other		__nv_reservedSMEM_offset_0_alias,@"STO_CUDA_RESERVED_SHARED STV_DEFAULT"
__nv_reservedSMEM_offset_0_alias:
	.zero		0


//--------------------- .nv.constant0.attn_fwd    --------------------------
	.section	.nv.constant0.attn_fwd,"a",@progbits
	.sectionflags	@""
	.align	4
.nv.constant0.attn_fwd:
	.zero		664


//--------------------- SYMBOLS --------------------------

	.type		.nv.reservedSmem.offset0,@object
	.size		.nv.reservedSmem.offset0,0x4
